//
// Generated by NVIDIA NVVM Compiler
//
// Compiler Build ID: CL-36424714
// Cuda compilation tools, release 13.0, V13.0.88
// Based on NVVM 20.0.0
//

.version 9.0
.target sm_100
.address_size 64

.func  (.param .b32 func_retval0) _Z15fro_norm_squareiPfS_Pi
(
	.param .b32 _Z15fro_norm_squareiPfS_Pi_param_0,
	.param .b64 _Z15fro_norm_squareiPfS_Pi_param_1,
	.param .b64 _Z15fro_norm_squareiPfS_Pi_param_2,
	.param .b64 _Z15fro_norm_squareiPfS_Pi_param_3
)
;
.func  (.param .b32 func_retval0) _Z7L1_normiPfS_Pi
(
	.param .b32 _Z7L1_normiPfS_Pi_param_0,
	.param .b64 _Z7L1_normiPfS_Pi_param_1,
	.param .b64 _Z7L1_normiPfS_Pi_param_2,
	.param .b64 _Z7L1_normiPfS_Pi_param_3
)
;
.global .align 8 .u64 d_ptr_fro_norm_square = _Z15fro_norm_squareiPfS_Pi;
.global .align 8 .u64 d_ptr_L1_norm = _Z7L1_normiPfS_Pi;
.extern .shared .align 16 .b8 AB_shared_mem[];

.func  (.param .b32 func_retval0) _Z15fro_norm_squareiPfS_Pi(
	.param .b32 _Z15fro_norm_squareiPfS_Pi_param_0,
	.param .b64 _Z15fro_norm_squareiPfS_Pi_param_1,
	.param .b64 _Z15fro_norm_squareiPfS_Pi_param_2,
	.param .b64 _Z15fro_norm_squareiPfS_Pi_param_3
)
{
	.reg .pred 	%p<10>;
	.reg .b32 	%r<112>;
	.reg .b32 	%f<86>;
	.reg .b64 	%rd<113>;

	ld.param.u32 	%r43, [_Z15fro_norm_squareiPfS_Pi_param_0];
	ld.param.u64 	%rd8, [_Z15fro_norm_squareiPfS_Pi_param_1];
	ld.param.u64 	%rd9, [_Z15fro_norm_squareiPfS_Pi_param_2];
	ld.param.u64 	%rd10, [_Z15fro_norm_squareiPfS_Pi_param_3];
	setp.lt.s32 	%p1, %r43, 1;
	mov.f32 	%f84, 0f00000000;
	@%p1 bra 	$L__BB0_14;
	and.b32  	%r1, %r43, 7;
	and.b32  	%r2, %r43, 3;
	and.b32  	%r3, %r43, 2147483640;
	and.b32  	%r4, %r43, 1;
	neg.s32 	%r5, %r3;
	shl.b32 	%r6, %r43, 3;
	mul.lo.s32 	%r7, %r43, 7;
	mul.lo.s32 	%r8, %r43, 5;
	shl.b32 	%r9, %r43, 2;
	mul.lo.s32 	%r10, %r43, 3;
	shl.b32 	%r11, %r43, 1;
	mov.f32 	%f84, 0f00000000;
	mov.b32 	%r100, 0;
$L__BB0_2:
	add.s32 	%r46, %r43, -1;
	setp.lt.u32 	%p2, %r46, 7;
	mul.wide.u32 	%rd11, %r100, 4;
	add.s64 	%rd12, %rd10, %rd11;
	ld.u32 	%r13, [%rd12];
	cvt.s64.s32 	%rd1, %r13;
	mov.b32 	%r110, 0;
	@%p2 bra 	$L__BB0_5;
	add.s64 	%rd111, %rd10, 16;
	mul.wide.u32 	%rd13, %r100, 4;
	add.s64 	%rd112, %rd8, %rd13;
	add.s32 	%r107, %r7, %r100;
	mad.lo.s32 	%r106, %r43, 6, %r100;
	add.s32 	%r105, %r8, %r100;
	add.s32 	%r104, %r9, %r100;
	add.s32 	%r103, %r10, %r100;
	add.s32 	%r102, %r11, %r100;
	add.s32 	%r101, %r43, %r100;
	mov.u32 	%r108, %r5;
$L__BB0_4:
	.pragma "nounroll";
	ld.f32 	%f18, [%rd112];
	ld.u32 	%r47, [%rd111+-16];
	add.s32 	%r48, %r47, -1;
	mul.lo.s32 	%r49, %r48, %r43;
	cvt.s64.s32 	%rd14, %r49;
	add.s64 	%rd15, %rd1, %rd14;
	shl.b64 	%rd16, %rd15, 2;
	add.s64 	%rd17, %rd9, %rd16;
	ld.f32 	%f19, [%rd17+-4];
	sub.f32 	%f20, %f18, %f19;
	fma.rn.f32 	%f21, %f20, %f20, %f84;
	mul.wide.u32 	%rd18, %r101, 4;
	add.s64 	%rd19, %rd8, %rd18;
	ld.f32 	%f22, [%rd19];
	ld.u32 	%r50, [%rd111+-12];
	add.s32 	%r51, %r50, -1;
	mul.lo.s32 	%r52, %r51, %r43;
	cvt.s64.s32 	%rd20, %r52;
	add.s64 	%rd21, %rd1, %rd20;
	shl.b64 	%rd22, %rd21, 2;
	add.s64 	%rd23, %rd9, %rd22;
	ld.f32 	%f23, [%rd23+-4];
	sub.f32 	%f24, %f22, %f23;
	fma.rn.f32 	%f25, %f24, %f24, %f21;
	mul.wide.u32 	%rd24, %r102, 4;
	add.s64 	%rd25, %rd8, %rd24;
	ld.f32 	%f26, [%rd25];
	ld.u32 	%r53, [%rd111+-8];
	add.s32 	%r54, %r53, -1;
	mul.lo.s32 	%r55, %r54, %r43;
	cvt.s64.s32 	%rd26, %r55;
	add.s64 	%rd27, %rd1, %rd26;
	shl.b64 	%rd28, %rd27, 2;
	add.s64 	%rd29, %rd9, %rd28;
	ld.f32 	%f27, [%rd29+-4];
	sub.f32 	%f28, %f26, %f27;
	fma.rn.f32 	%f29, %f28, %f28, %f25;
	mul.wide.u32 	%rd30, %r103, 4;
	add.s64 	%rd31, %rd8, %rd30;
	ld.f32 	%f30, [%rd31];
	ld.u32 	%r56, [%rd111+-4];
	add.s32 	%r57, %r56, -1;
	mul.lo.s32 	%r58, %r57, %r43;
	cvt.s64.s32 	%rd32, %r58;
	add.s64 	%rd33, %rd1, %rd32;
	shl.b64 	%rd34, %rd33, 2;
	add.s64 	%rd35, %rd9, %rd34;
	ld.f32 	%f31, [%rd35+-4];
	sub.f32 	%f32, %f30, %f31;
	fma.rn.f32 	%f33, %f32, %f32, %f29;
	mul.wide.u32 	%rd36, %r104, 4;
	add.s64 	%rd37, %rd8, %rd36;
	ld.f32 	%f34, [%rd37];
	ld.u32 	%r59, [%rd111];
	add.s32 	%r60, %r59, -1;
	mul.lo.s32 	%r61, %r60, %r43;
	cvt.s64.s32 	%rd38, %r61;
	add.s64 	%rd39, %rd1, %rd38;
	shl.b64 	%rd40, %rd39, 2;
	add.s64 	%rd41, %rd9, %rd40;
	ld.f32 	%f35, [%rd41+-4];
	sub.f32 	%f36, %f34, %f35;
	fma.rn.f32 	%f37, %f36, %f36, %f33;
	mul.wide.u32 	%rd42, %r105, 4;
	add.s64 	%rd43, %rd8, %rd42;
	ld.f32 	%f38, [%rd43];
	ld.u32 	%r62, [%rd111+4];
	add.s32 	%r63, %r62, -1;
	mul.lo.s32 	%r64, %r63, %r43;
	cvt.s64.s32 	%rd44, %r64;
	add.s64 	%rd45, %rd1, %rd44;
	shl.b64 	%rd46, %rd45, 2;
	add.s64 	%rd47, %rd9, %rd46;
	ld.f32 	%f39, [%rd47+-4];
	sub.f32 	%f40, %f38, %f39;
	fma.rn.f32 	%f41, %f40, %f40, %f37;
	mul.wide.u32 	%rd48, %r106, 4;
	add.s64 	%rd49, %rd8, %rd48;
	ld.f32 	%f42, [%rd49];
	ld.u32 	%r65, [%rd111+8];
	add.s32 	%r66, %r65, -1;
	mul.lo.s32 	%r67, %r66, %r43;
	cvt.s64.s32 	%rd50, %r67;
	add.s64 	%rd51, %rd1, %rd50;
	shl.b64 	%rd52, %rd51, 2;
	add.s64 	%rd53, %rd9, %rd52;
	ld.f32 	%f43, [%rd53+-4];
	sub.f32 	%f44, %f42, %f43;
	fma.rn.f32 	%f45, %f44, %f44, %f41;
	mul.wide.u32 	%rd54, %r107, 4;
	add.s64 	%rd55, %rd8, %rd54;
	ld.f32 	%f46, [%rd55];
	ld.u32 	%r68, [%rd111+12];
	add.s32 	%r69, %r68, -1;
	mul.lo.s32 	%r70, %r69, %r43;
	cvt.s64.s32 	%rd56, %r70;
	add.s64 	%rd57, %rd1, %rd56;
	shl.b64 	%rd58, %rd57, 2;
	add.s64 	%rd59, %rd9, %rd58;
	ld.f32 	%f47, [%rd59+-4];
	sub.f32 	%f48, %f46, %f47;
	fma.rn.f32 	%f84, %f48, %f48, %f45;
	add.s32 	%r108, %r108, 8;
	mul.wide.u32 	%rd60, %r6, 4;
	add.s64 	%rd112, %rd112, %rd60;
	add.s32 	%r107, %r107, %r6;
	add.s32 	%r106, %r106, %r6;
	add.s32 	%r105, %r105, %r6;
	add.s32 	%r104, %r104, %r6;
	add.s32 	%r103, %r103, %r6;
	add.s32 	%r102, %r102, %r6;
	add.s64 	%rd111, %rd111, 32;
	add.s32 	%r101, %r101, %r6;
	setp.ne.s32 	%p3, %r108, 0;
	mov.u32 	%r110, %r3;
	@%p3 bra 	$L__BB0_4;
$L__BB0_5:
	setp.eq.s32 	%p4, %r1, 0;
	@%p4 bra 	$L__BB0_13;
	add.s32 	%r71, %r1, -1;
	setp.lt.u32 	%p5, %r71, 3;
	@%p5 bra 	$L__BB0_8;
	mad.lo.s32 	%r72, %r110, %r43, %r100;
	mul.wide.u32 	%rd61, %r72, 4;
	add.s64 	%rd62, %rd8, %rd61;
	ld.f32 	%f50, [%rd62];
	mul.wide.u32 	%rd63, %r110, 4;
	add.s64 	%rd64, %rd10, %rd63;
	ld.u32 	%r73, [%rd64];
	add.s32 	%r74, %r73, -1;
	mul.lo.s32 	%r75, %r74, %r43;
	cvt.s64.s32 	%rd65, %r75;
	cvt.s64.s32 	%rd66, %r13;
	add.s64 	%rd67, %rd66, %rd65;
	shl.b64 	%rd68, %rd67, 2;
	add.s64 	%rd69, %rd9, %rd68;
	ld.f32 	%f51, [%rd69+-4];
	sub.f32 	%f52, %f50, %f51;
	fma.rn.f32 	%f53, %f52, %f52, %f84;
	add.s32 	%r76, %r72, %r43;
	mul.wide.u32 	%rd70, %r76, 4;
	add.s64 	%rd71, %rd8, %rd70;
	ld.f32 	%f54, [%rd71];
	ld.u32 	%r77, [%rd64+4];
	add.s32 	%r78, %r77, -1;
	mul.lo.s32 	%r79, %r78, %r43;
	cvt.s64.s32 	%rd72, %r79;
	add.s64 	%rd73, %rd66, %rd72;
	shl.b64 	%rd74, %rd73, 2;
	add.s64 	%rd75, %rd9, %rd74;
	ld.f32 	%f55, [%rd75+-4];
	sub.f32 	%f56, %f54, %f55;
	fma.rn.f32 	%f57, %f56, %f56, %f53;
	add.s32 	%r80, %r76, %r43;
	mul.wide.u32 	%rd76, %r80, 4;
	add.s64 	%rd77, %rd8, %rd76;
	ld.f32 	%f58, [%rd77];
	ld.u32 	%r81, [%rd64+8];
	add.s32 	%r82, %r81, -1;
	mul.lo.s32 	%r83, %r82, %r43;
	cvt.s64.s32 	%rd78, %r83;
	add.s64 	%rd79, %rd66, %rd78;
	shl.b64 	%rd80, %rd79, 2;
	add.s64 	%rd81, %rd9, %rd80;
	ld.f32 	%f59, [%rd81+-4];
	sub.f32 	%f60, %f58, %f59;
	fma.rn.f32 	%f61, %f60, %f60, %f57;
	add.s32 	%r84, %r80, %r43;
	mul.wide.u32 	%rd82, %r84, 4;
	add.s64 	%rd83, %rd8, %rd82;
	ld.f32 	%f62, [%rd83];
	ld.u32 	%r85, [%rd64+12];
	add.s32 	%r86, %r85, -1;
	mul.lo.s32 	%r87, %r86, %r43;
	cvt.s64.s32 	%rd84, %r87;
	add.s64 	%rd85, %rd66, %rd84;
	shl.b64 	%rd86, %rd85, 2;
	add.s64 	%rd87, %rd9, %rd86;
	ld.f32 	%f63, [%rd87+-4];
	sub.f32 	%f64, %f62, %f63;
	fma.rn.f32 	%f84, %f64, %f64, %f61;
	add.s32 	%r110, %r110, 4;
$L__BB0_8:
	setp.eq.s32 	%p6, %r2, 0;
	@%p6 bra 	$L__BB0_13;
	setp.eq.s32 	%p7, %r2, 1;
	@%p7 bra 	$L__BB0_11;
	cvt.s64.s32 	%rd88, %r13;
	mad.lo.s32 	%r88, %r110, %r43, %r100;
	mul.wide.u32 	%rd89, %r88, 4;
	add.s64 	%rd90, %rd8, %rd89;
	ld.f32 	%f66, [%rd90];
	mul.wide.u32 	%rd91, %r110, 4;
	add.s64 	%rd92, %rd10, %rd91;
	ld.u32 	%r89, [%rd92];
	add.s32 	%r90, %r89, -1;
	mul.lo.s32 	%r91, %r90, %r43;
	cvt.s64.s32 	%rd93, %r91;
	add.s64 	%rd94, %rd88, %rd93;
	shl.b64 	%rd95, %rd94, 2;
	add.s64 	%rd96, %rd9, %rd95;
	ld.f32 	%f67, [%rd96+-4];
	sub.f32 	%f68, %f66, %f67;
	fma.rn.f32 	%f69, %f68, %f68, %f84;
	add.s32 	%r92, %r88, %r43;
	mul.wide.u32 	%rd97, %r92, 4;
	add.s64 	%rd98, %rd8, %rd97;
	ld.f32 	%f70, [%rd98];
	ld.u32 	%r93, [%rd92+4];
	add.s32 	%r94, %r93, -1;
	mul.lo.s32 	%r95, %r94, %r43;
	cvt.s64.s32 	%rd99, %r95;
	add.s64 	%rd100, %rd88, %rd99;
	shl.b64 	%rd101, %rd100, 2;
	add.s64 	%rd102, %rd9, %rd101;
	ld.f32 	%f71, [%rd102+-4];
	sub.f32 	%f72, %f70, %f71;
	fma.rn.f32 	%f84, %f72, %f72, %f69;
	add.s32 	%r110, %r110, 2;
$L__BB0_11:
	setp.eq.s32 	%p8, %r4, 0;
	@%p8 bra 	$L__BB0_13;
	mad.lo.s32 	%r96, %r110, %r43, %r100;
	mul.wide.u32 	%rd103, %r96, 4;
	add.s64 	%rd104, %rd8, %rd103;
	ld.f32 	%f73, [%rd104];
	mul.wide.u32 	%rd105, %r110, 4;
	add.s64 	%rd106, %rd10, %rd105;
	ld.u32 	%r97, [%rd106];
	add.s32 	%r98, %r97, -1;
	mul.lo.s32 	%r99, %r98, %r43;
	cvt.s64.s32 	%rd107, %r99;
	add.s64 	%rd108, %rd1, %rd107;
	shl.b64 	%rd109, %rd108, 2;
	add.s64 	%rd110, %rd9, %rd109;
	ld.f32 	%f74, [%rd110+-4];
	sub.f32 	%f75, %f73, %f74;
	fma.rn.f32 	%f84, %f75, %f75, %f84;
$L__BB0_13:
	add.s32 	%r100, %r100, 1;
	setp.ne.s32 	%p9, %r100, %r43;
	@%p9 bra 	$L__BB0_2;
$L__BB0_14:
	st.param.f32 	[func_retval0], %f84;
	ret;

}
.func  (.param .b32 func_retval0) _Z7L1_normiPfS_Pi(
	.param .b32 _Z7L1_normiPfS_Pi_param_0,
	.param .b64 _Z7L1_normiPfS_Pi_param_1,
	.param .b64 _Z7L1_normiPfS_Pi_param_2,
	.param .b64 _Z7L1_normiPfS_Pi_param_3
)
{
	.reg .pred 	%p<10>;
	.reg .b32 	%r<112>;
	.reg .b32 	%f<101>;
	.reg .b64 	%rd<113>;

	ld.param.u32 	%r43, [_Z7L1_normiPfS_Pi_param_0];
	ld.param.u64 	%rd8, [_Z7L1_normiPfS_Pi_param_1];
	ld.param.u64 	%rd9, [_Z7L1_normiPfS_Pi_param_2];
	ld.param.u64 	%rd10, [_Z7L1_normiPfS_Pi_param_3];
	setp.lt.s32 	%p1, %r43, 1;
	mov.f32 	%f99, 0f00000000;
	@%p1 bra 	$L__BB1_14;
	and.b32  	%r1, %r43, 7;
	and.b32  	%r2, %r43, 3;
	and.b32  	%r3, %r43, 2147483640;
	and.b32  	%r4, %r43, 1;
	neg.s32 	%r5, %r3;
	shl.b32 	%r6, %r43, 3;
	mul.lo.s32 	%r7, %r43, 7;
	mul.lo.s32 	%r8, %r43, 5;
	shl.b32 	%r9, %r43, 2;
	mul.lo.s32 	%r10, %r43, 3;
	shl.b32 	%r11, %r43, 1;
	mov.f32 	%f99, 0f00000000;
	mov.b32 	%r100, 0;
$L__BB1_2:
	add.s32 	%r46, %r43, -1;
	setp.lt.u32 	%p2, %r46, 7;
	mul.wide.u32 	%rd11, %r100, 4;
	add.s64 	%rd12, %rd10, %rd11;
	ld.u32 	%r13, [%rd12];
	cvt.s64.s32 	%rd1, %r13;
	mov.b32 	%r110, 0;
	@%p2 bra 	$L__BB1_5;
	add.s64 	%rd111, %rd10, 16;
	mul.wide.u32 	%rd13, %r100, 4;
	add.s64 	%rd112, %rd8, %rd13;
	add.s32 	%r107, %r7, %r100;
	mad.lo.s32 	%r106, %r43, 6, %r100;
	add.s32 	%r105, %r8, %r100;
	add.s32 	%r104, %r9, %r100;
	add.s32 	%r103, %r10, %r100;
	add.s32 	%r102, %r11, %r100;
	add.s32 	%r101, %r43, %r100;
	mov.u32 	%r108, %r5;
$L__BB1_4:
	.pragma "nounroll";
	ld.f32 	%f18, [%rd112];
	ld.u32 	%r47, [%rd111+-16];
	add.s32 	%r48, %r47, -1;
	mul.lo.s32 	%r49, %r48, %r43;
	cvt.s64.s32 	%rd14, %r49;
	add.s64 	%rd15, %rd1, %rd14;
	shl.b64 	%rd16, %rd15, 2;
	add.s64 	%rd17, %rd9, %rd16;
	ld.f32 	%f19, [%rd17+-4];
	sub.f32 	%f20, %f18, %f19;
	abs.f32 	%f21, %f20;
	add.f32 	%f22, %f99, %f21;
	mul.wide.u32 	%rd18, %r101, 4;
	add.s64 	%rd19, %rd8, %rd18;
	ld.f32 	%f23, [%rd19];
	ld.u32 	%r50, [%rd111+-12];
	add.s32 	%r51, %r50, -1;
	mul.lo.s32 	%r52, %r51, %r43;
	cvt.s64.s32 	%rd20, %r52;
	add.s64 	%rd21, %rd1, %rd20;
	shl.b64 	%rd22, %rd21, 2;
	add.s64 	%rd23, %rd9, %rd22;
	ld.f32 	%f24, [%rd23+-4];
	sub.f32 	%f25, %f23, %f24;
	abs.f32 	%f26, %f25;
	add.f32 	%f27, %f22, %f26;
	mul.wide.u32 	%rd24, %r102, 4;
	add.s64 	%rd25, %rd8, %rd24;
	ld.f32 	%f28, [%rd25];
	ld.u32 	%r53, [%rd111+-8];
	add.s32 	%r54, %r53, -1;
	mul.lo.s32 	%r55, %r54, %r43;
	cvt.s64.s32 	%rd26, %r55;
	add.s64 	%rd27, %rd1, %rd26;
	shl.b64 	%rd28, %rd27, 2;
	add.s64 	%rd29, %rd9, %rd28;
	ld.f32 	%f29, [%rd29+-4];
	sub.f32 	%f30, %f28, %f29;
	abs.f32 	%f31, %f30;
	add.f32 	%f32, %f27, %f31;
	mul.wide.u32 	%rd30, %r103, 4;
	add.s64 	%rd31, %rd8, %rd30;
	ld.f32 	%f33, [%rd31];
	ld.u32 	%r56, [%rd111+-4];
	add.s32 	%r57, %r56, -1;
	mul.lo.s32 	%r58, %r57, %r43;
	cvt.s64.s32 	%rd32, %r58;
	add.s64 	%rd33, %rd1, %rd32;
	shl.b64 	%rd34, %rd33, 2;
	add.s64 	%rd35, %rd9, %rd34;
	ld.f32 	%f34, [%rd35+-4];
	sub.f32 	%f35, %f33, %f34;
	abs.f32 	%f36, %f35;
	add.f32 	%f37, %f32, %f36;
	mul.wide.u32 	%rd36, %r104, 4;
	add.s64 	%rd37, %rd8, %rd36;
	ld.f32 	%f38, [%rd37];
	ld.u32 	%r59, [%rd111];
	add.s32 	%r60, %r59, -1;
	mul.lo.s32 	%r61, %r60, %r43;
	cvt.s64.s32 	%rd38, %r61;
	add.s64 	%rd39, %rd1, %rd38;
	shl.b64 	%rd40, %rd39, 2;
	add.s64 	%rd41, %rd9, %rd40;
	ld.f32 	%f39, [%rd41+-4];
	sub.f32 	%f40, %f38, %f39;
	abs.f32 	%f41, %f40;
	add.f32 	%f42, %f37, %f41;
	mul.wide.u32 	%rd42, %r105, 4;
	add.s64 	%rd43, %rd8, %rd42;
	ld.f32 	%f43, [%rd43];
	ld.u32 	%r62, [%rd111+4];
	add.s32 	%r63, %r62, -1;
	mul.lo.s32 	%r64, %r63, %r43;
	cvt.s64.s32 	%rd44, %r64;
	add.s64 	%rd45, %rd1, %rd44;
	shl.b64 	%rd46, %rd45, 2;
	add.s64 	%rd47, %rd9, %rd46;
	ld.f32 	%f44, [%rd47+-4];
	sub.f32 	%f45, %f43, %f44;
	abs.f32 	%f46, %f45;
	add.f32 	%f47, %f42, %f46;
	mul.wide.u32 	%rd48, %r106, 4;
	add.s64 	%rd49, %rd8, %rd48;
	ld.f32 	%f48, [%rd49];
	ld.u32 	%r65, [%rd111+8];
	add.s32 	%r66, %r65, -1;
	mul.lo.s32 	%r67, %r66, %r43;
	cvt.s64.s32 	%rd50, %r67;
	add.s64 	%rd51, %rd1, %rd50;
	shl.b64 	%rd52, %rd51, 2;
	add.s64 	%rd53, %rd9, %rd52;
	ld.f32 	%f49, [%rd53+-4];
	sub.f32 	%f50, %f48, %f49;
	abs.f32 	%f51, %f50;
	add.f32 	%f52, %f47, %f51;
	mul.wide.u32 	%rd54, %r107, 4;
	add.s64 	%rd55, %rd8, %rd54;
	ld.f32 	%f53, [%rd55];
	ld.u32 	%r68, [%rd111+12];
	add.s32 	%r69, %r68, -1;
	mul.lo.s32 	%r70, %r69, %r43;
	cvt.s64.s32 	%rd56, %r70;
	add.s64 	%rd57, %rd1, %rd56;
	shl.b64 	%rd58, %rd57, 2;
	add.s64 	%rd59, %rd9, %rd58;
	ld.f32 	%f54, [%rd59+-4];
	sub.f32 	%f55, %f53, %f54;
	abs.f32 	%f56, %f55;
	add.f32 	%f99, %f52, %f56;
	add.s32 	%r108, %r108, 8;
	mul.wide.u32 	%rd60, %r6, 4;
	add.s64 	%rd112, %rd112, %rd60;
	add.s32 	%r107, %r107, %r6;
	add.s32 	%r106, %r106, %r6;
	add.s32 	%r105, %r105, %r6;
	add.s32 	%r104, %r104, %r6;
	add.s32 	%r103, %r103, %r6;
	add.s32 	%r102, %r102, %r6;
	add.s64 	%rd111, %rd111, 32;
	add.s32 	%r101, %r101, %r6;
	setp.ne.s32 	%p3, %r108, 0;
	mov.u32 	%r110, %r3;
	@%p3 bra 	$L__BB1_4;
$L__BB1_5:
	setp.eq.s32 	%p4, %r1, 0;
	@%p4 bra 	$L__BB1_13;
	add.s32 	%r71, %r1, -1;
	setp.lt.u32 	%p5, %r71, 3;
	@%p5 bra 	$L__BB1_8;
	mad.lo.s32 	%r72, %r110, %r43, %r100;
	mul.wide.u32 	%rd61, %r72, 4;
	add.s64 	%rd62, %rd8, %rd61;
	ld.f32 	%f58, [%rd62];
	mul.wide.u32 	%rd63, %r110, 4;
	add.s64 	%rd64, %rd10, %rd63;
	ld.u32 	%r73, [%rd64];
	add.s32 	%r74, %r73, -1;
	mul.lo.s32 	%r75, %r74, %r43;
	cvt.s64.s32 	%rd65, %r75;
	cvt.s64.s32 	%rd66, %r13;
	add.s64 	%rd67, %rd66, %rd65;
	shl.b64 	%rd68, %rd67, 2;
	add.s64 	%rd69, %rd9, %rd68;
	ld.f32 	%f59, [%rd69+-4];
	sub.f32 	%f60, %f58, %f59;
	abs.f32 	%f61, %f60;
	add.f32 	%f62, %f99, %f61;
	add.s32 	%r76, %r72, %r43;
	mul.wide.u32 	%rd70, %r76, 4;
	add.s64 	%rd71, %rd8, %rd70;
	ld.f32 	%f63, [%rd71];
	ld.u32 	%r77, [%rd64+4];
	add.s32 	%r78, %r77, -1;
	mul.lo.s32 	%r79, %r78, %r43;
	cvt.s64.s32 	%rd72, %r79;
	add.s64 	%rd73, %rd66, %rd72;
	shl.b64 	%rd74, %rd73, 2;
	add.s64 	%rd75, %rd9, %rd74;
	ld.f32 	%f64, [%rd75+-4];
	sub.f32 	%f65, %f63, %f64;
	abs.f32 	%f66, %f65;
	add.f32 	%f67, %f62, %f66;
	add.s32 	%r80, %r76, %r43;
	mul.wide.u32 	%rd76, %r80, 4;
	add.s64 	%rd77, %rd8, %rd76;
	ld.f32 	%f68, [%rd77];
	ld.u32 	%r81, [%rd64+8];
	add.s32 	%r82, %r81, -1;
	mul.lo.s32 	%r83, %r82, %r43;
	cvt.s64.s32 	%rd78, %r83;
	add.s64 	%rd79, %rd66, %rd78;
	shl.b64 	%rd80, %rd79, 2;
	add.s64 	%rd81, %rd9, %rd80;
	ld.f32 	%f69, [%rd81+-4];
	sub.f32 	%f70, %f68, %f69;
	abs.f32 	%f71, %f70;
	add.f32 	%f72, %f67, %f71;
	add.s32 	%r84, %r80, %r43;
	mul.wide.u32 	%rd82, %r84, 4;
	add.s64 	%rd83, %rd8, %rd82;
	ld.f32 	%f73, [%rd83];
	ld.u32 	%r85, [%rd64+12];
	add.s32 	%r86, %r85, -1;
	mul.lo.s32 	%r87, %r86, %r43;
	cvt.s64.s32 	%rd84, %r87;
	add.s64 	%rd85, %rd66, %rd84;
	shl.b64 	%rd86, %rd85, 2;
	add.s64 	%rd87, %rd9, %rd86;
	ld.f32 	%f74, [%rd87+-4];
	sub.f32 	%f75, %f73, %f74;
	abs.f32 	%f76, %f75;
	add.f32 	%f99, %f72, %f76;
	add.s32 	%r110, %r110, 4;
$L__BB1_8:
	setp.eq.s32 	%p6, %r2, 0;
	@%p6 bra 	$L__BB1_13;
	setp.eq.s32 	%p7, %r2, 1;
	@%p7 bra 	$L__BB1_11;
	cvt.s64.s32 	%rd88, %r13;
	mad.lo.s32 	%r88, %r110, %r43, %r100;
	mul.wide.u32 	%rd89, %r88, 4;
	add.s64 	%rd90, %rd8, %rd89;
	ld.f32 	%f78, [%rd90];
	mul.wide.u32 	%rd91, %r110, 4;
	add.s64 	%rd92, %rd10, %rd91;
	ld.u32 	%r89, [%rd92];
	add.s32 	%r90, %r89, -1;
	mul.lo.s32 	%r91, %r90, %r43;
	cvt.s64.s32 	%rd93, %r91;
	add.s64 	%rd94, %rd88, %rd93;
	shl.b64 	%rd95, %rd94, 2;
	add.s64 	%rd96, %rd9, %rd95;
	ld.f32 	%f79, [%rd96+-4];
	sub.f32 	%f80, %f78, %f79;
	abs.f32 	%f81, %f80;
	add.f32 	%f82, %f99, %f81;
	add.s32 	%r92, %r88, %r43;
	mul.wide.u32 	%rd97, %r92, 4;
	add.s64 	%rd98, %rd8, %rd97;
	ld.f32 	%f83, [%rd98];
	ld.u32 	%r93, [%rd92+4];
	add.s32 	%r94, %r93, -1;
	mul.lo.s32 	%r95, %r94, %r43;
	cvt.s64.s32 	%rd99, %r95;
	add.s64 	%rd100, %rd88, %rd99;
	shl.b64 	%rd101, %rd100, 2;
	add.s64 	%rd102, %rd9, %rd101;
	ld.f32 	%f84, [%rd102+-4];
	sub.f32 	%f85, %f83, %f84;
	abs.f32 	%f86, %f85;
	add.f32 	%f99, %f82, %f86;
	add.s32 	%r110, %r110, 2;
$L__BB1_11:
	setp.eq.s32 	%p8, %r4, 0;
	@%p8 bra 	$L__BB1_13;
	mad.lo.s32 	%r96, %r110, %r43, %r100;
	mul.wide.u32 	%rd103, %r96, 4;
	add.s64 	%rd104, %rd8, %rd103;
	ld.f32 	%f87, [%rd104];
	mul.wide.u32 	%rd105, %r110, 4;
	add.s64 	%rd106, %rd10, %rd105;
	ld.u32 	%r97, [%rd106];
	add.s32 	%r98, %r97, -1;
	mul.lo.s32 	%r99, %r98, %r43;
	cvt.s64.s32 	%rd107, %r99;
	add.s64 	%rd108, %rd1, %rd107;
	shl.b64 	%rd109, %rd108, 2;
	add.s64 	%rd110, %rd9, %rd109;
	ld.f32 	%f88, [%rd110+-4];
	sub.f32 	%f89, %f87, %f88;
	abs.f32 	%f90, %f89;
	add.f32 	%f99, %f99, %f90;
$L__BB1_13:
	add.s32 	%r100, %r100, 1;
	setp.ne.s32 	%p9, %r100, %r43;
	@%p9 bra 	$L__BB1_2;
$L__BB1_14:
	st.param.f32 	[func_retval0], %f99;
	ret;

}
	// .globl	_Z31kernel_to_compute_optimal_matchiijiPfS_PFfiS_S_PiES_Pj
.visible .entry _Z31kernel_to_compute_optimal_matchiijiPfS_PFfiS_S_PiES_Pj(
	.param .u32 _Z31kernel_to_compute_optimal_matchiijiPfS_PFfiS_S_PiES_Pj_param_0,
	.param .u32 _Z31kernel_to_compute_optimal_matchiijiPfS_PFfiS_S_PiES_Pj_param_1,
	.param .u32 _Z31kernel_to_compute_optimal_matchiijiPfS_PFfiS_S_PiES_Pj_param_2,
	.param .u32 _Z31kernel_to_compute_optimal_matchiijiPfS_PFfiS_S_PiES_Pj_param_3,
	.param .u64 .ptr .align 1 _Z31kernel_to_compute_optimal_matchiijiPfS_PFfiS_S_PiES_Pj_param_4,
	.param .u64 .ptr .align 1 _Z31kernel_to_compute_optimal_matchiijiPfS_PFfiS_S_PiES_Pj_param_5,
	.param .u64 .ptr .align 1 _Z31kernel_to_compute_optimal_matchiijiPfS_PFfiS_S_PiES_Pj_param_6,
	.param .u64 .ptr .align 1 _Z31kernel_to_compute_optimal_matchiijiPfS_PFfiS_S_PiES_Pj_param_7,
	.param .u64 .ptr .align 1 _Z31kernel_to_compute_optimal_matchiijiPfS_PFfiS_S_PiES_Pj_param_8
)
{
	.local .align 16 .b8 	__local_depot2[96];
	.reg .b64 	%SP;
	.reg .b64 	%SPL;
	.reg .pred 	%p<51>;
	.reg .b32 	%r<366>;
	.reg .b32 	%f<58>;
	.reg .b64 	%rd<147>;

	mov.u64 	%SPL, __local_depot2;
	cvta.local.u64 	%SP, %SPL;
	ld.param.u32 	%r77, [_Z31kernel_to_compute_optimal_matchiijiPfS_PFfiS_S_PiES_Pj_param_0];
	ld.param.u32 	%r78, [_Z31kernel_to_compute_optimal_matchiijiPfS_PFfiS_S_PiES_Pj_param_1];
	ld.param.u32 	%r79, [_Z31kernel_to_compute_optimal_matchiijiPfS_PFfiS_S_PiES_Pj_param_2];
	ld.param.u32 	%r80, [_Z31kernel_to_compute_optimal_matchiijiPfS_PFfiS_S_PiES_Pj_param_3];
	ld.param.u64 	%rd14, [_Z31kernel_to_compute_optimal_matchiijiPfS_PFfiS_S_PiES_Pj_param_4];
	ld.param.u64 	%rd15, [_Z31kernel_to_compute_optimal_matchiijiPfS_PFfiS_S_PiES_Pj_param_5];
	ld.param.u64 	%rd11, [_Z31kernel_to_compute_optimal_matchiijiPfS_PFfiS_S_PiES_Pj_param_6];
	cvta.to.global.u64 	%rd1, %rd15;
	cvta.to.global.u64 	%rd2, %rd14;
	add.u64 	%rd16, %SP, 0;
	add.u64 	%rd3, %SPL, 0;
	add.u64 	%rd4, %SPL, 48;
	mov.u32 	%r81, %ctaid.x;
	mov.u32 	%r82, %ntid.x;
	mov.u32 	%r83, %tid.x;
	mad.lo.s32 	%r1, %r81, %r82, %r83;
	mul.lo.s32 	%r2, %r80, %r80;
	setp.ne.s32 	%p1, %r83, 0;
	setp.eq.s32 	%p2, %r80, 0;
	or.pred  	%p3, %p1, %p2;
	@%p3 bra 	$L__BB2_6;
	max.u32 	%r3, %r2, 1;
	setp.lt.u32 	%p4, %r2, 4;
	mov.b32 	%r333, 0;
	@%p4 bra 	$L__BB2_4;
	and.b32  	%r333, %r3, -4;
	mov.b32 	%r332, 0;
	mov.u32 	%r87, AB_shared_mem;
$L__BB2_3:
	mul.wide.u32 	%rd18, %r332, 4;
	add.s64 	%rd19, %rd2, %rd18;
	ld.global.f32 	%f19, [%rd19];
	shl.b32 	%r86, %r332, 2;
	add.s32 	%r88, %r87, %r86;
	add.s64 	%rd20, %rd1, %rd18;
	ld.global.f32 	%f20, [%rd20];
	shl.b32 	%r89, %r2, 2;
	add.s32 	%r90, %r88, %r89;
	st.shared.f32 	[%r90], %f20;
	ld.global.f32 	%f21, [%rd19+4];
	st.shared.v2.f32 	[%r88], {%f19, %f21};
	ld.global.f32 	%f22, [%rd20+4];
	st.shared.f32 	[%r90+4], %f22;
	ld.global.f32 	%f23, [%rd19+8];
	st.shared.f32 	[%r88+8], %f23;
	ld.global.f32 	%f24, [%rd20+8];
	st.shared.f32 	[%r90+8], %f24;
	ld.global.f32 	%f25, [%rd19+12];
	st.shared.f32 	[%r88+12], %f25;
	ld.global.f32 	%f26, [%rd20+12];
	st.shared.f32 	[%r90+12], %f26;
	add.s32 	%r332, %r332, 4;
	setp.ne.s32 	%p5, %r332, %r333;
	@%p5 bra 	$L__BB2_3;
$L__BB2_4:
	and.b32  	%r91, %r3, 1;
	setp.eq.b32 	%p6, %r91, 1;
	not.pred 	%p7, %p6;
	@%p7 bra 	$L__BB2_6;
	mul.wide.u32 	%rd21, %r333, 4;
	add.s64 	%rd22, %rd2, %rd21;
	ld.global.f32 	%f27, [%rd22];
	shl.b32 	%r92, %r333, 2;
	mov.u32 	%r93, AB_shared_mem;
	add.s32 	%r94, %r93, %r92;
	st.shared.f32 	[%r94], %f27;
	add.s64 	%rd23, %rd1, %rd21;
	ld.global.f32 	%f28, [%rd23];
	shl.b32 	%r95, %r2, 2;
	add.s32 	%r96, %r94, %r95;
	st.shared.f32 	[%r96], %f28;
$L__BB2_6:
	bar.sync 	0;
	setp.lt.s32 	%p8, %r78, 1;
	mov.f32 	%f1, 0f7F7FFFFF;
	@%p8 bra 	$L__BB2_63;
	mul.wide.u32 	%rd24, %r2, 4;
	mov.u32 	%r98, AB_shared_mem;
	cvt.u64.u32 	%rd25, %r98;
	cvta.shared.u64 	%rd26, %rd25;
	add.s64 	%rd5, %rd26, %rd24;
	setp.lt.s32 	%p9, %r80, 1;
	@%p9 bra 	$L__BB2_47;
	add.s32 	%r8, %r80, -1;
	and.b32  	%r9, %r80, 3;
	and.b32  	%r10, %r80, 15;
	and.b32  	%r11, %r80, 7;
	and.b32  	%r12, %r80, 2147483632;
	mov.f32 	%f1, 0f7F7FFFFF;
	mov.b32 	%r334, 0;
$L__BB2_9:
	mad.lo.s32 	%r15, %r334, %r77, %r1;
	setp.lt.u32 	%p24, %r15, %r79;
	@%p24 bra 	$L__BB2_35;
$L__BB2_10:
	add.s32 	%r334, %r334, 1;
	setp.eq.s32 	%p50, %r334, %r78;
	@%p50 bra 	$L__BB2_63;
	bra.uni 	$L__BB2_9;
$L__BB2_11:
	setp.lt.u32 	%p40, %r8, 15;
	mov.b32 	%r343, 0;
	@%p40 bra 	$L__BB2_14;
	mov.b32 	%r340, 0;
$L__BB2_13:
	.pragma "nounroll";
	mul.wide.u32 	%rd55, %r340, 4;
	add.s64 	%rd56, %rd4, %rd55;
	ld.local.v4.u32 	{%r179, %r180, %r181, %r182}, [%rd56];
	add.s32 	%r183, %r340, %r179;
	add.s32 	%r184, %r183, -1;
	add.s64 	%rd57, %rd3, %rd55;
	ld.local.u32 	%r185, [%rd57];
	mul.wide.s32 	%rd58, %r184, 4;
	add.s64 	%rd59, %rd3, %rd58;
	ld.local.u32 	%r186, [%rd59];
	st.local.u32 	[%rd57], %r186;
	st.local.u32 	[%rd59], %r185;
	add.s32 	%r187, %r340, %r181;
	add.s32 	%r188, %r340, %r180;
	ld.local.u32 	%r189, [%rd57+4];
	mul.wide.s32 	%rd60, %r188, 4;
	add.s64 	%rd61, %rd3, %rd60;
	ld.local.u32 	%r190, [%rd61];
	st.local.u32 	[%rd57+4], %r190;
	st.local.u32 	[%rd61], %r189;
	add.s32 	%r191, %r340, %r182;
	add.s32 	%r192, %r187, 1;
	ld.local.u32 	%r193, [%rd57+8];
	mul.wide.s32 	%rd62, %r192, 4;
	add.s64 	%rd63, %rd3, %rd62;
	ld.local.u32 	%r194, [%rd63];
	st.local.u32 	[%rd57+8], %r194;
	st.local.u32 	[%rd63], %r193;
	add.s32 	%r195, %r191, 2;
	ld.local.u32 	%r196, [%rd57+12];
	mul.wide.s32 	%rd64, %r195, 4;
	add.s64 	%rd65, %rd3, %rd64;
	ld.local.u32 	%r197, [%rd65];
	st.local.u32 	[%rd57+12], %r197;
	st.local.u32 	[%rd65], %r196;
	ld.local.v4.u32 	{%r198, %r199, %r200, %r201}, [%rd56+16];
	add.s32 	%r202, %r340, %r198;
	add.s32 	%r203, %r340, %r199;
	add.s32 	%r204, %r202, 3;
	ld.local.u32 	%r205, [%rd57+16];
	mul.wide.s32 	%rd66, %r204, 4;
	add.s64 	%rd67, %rd3, %rd66;
	ld.local.u32 	%r206, [%rd67];
	st.local.u32 	[%rd57+16], %r206;
	st.local.u32 	[%rd67], %r205;
	add.s32 	%r207, %r340, %r200;
	add.s32 	%r208, %r203, 4;
	ld.local.u32 	%r209, [%rd57+20];
	mul.wide.s32 	%rd68, %r208, 4;
	add.s64 	%rd69, %rd3, %rd68;
	ld.local.u32 	%r210, [%rd69];
	st.local.u32 	[%rd57+20], %r210;
	st.local.u32 	[%rd69], %r209;
	add.s32 	%r211, %r340, %r201;
	add.s32 	%r212, %r207, 5;
	ld.local.u32 	%r213, [%rd57+24];
	mul.wide.s32 	%rd70, %r212, 4;
	add.s64 	%rd71, %rd3, %rd70;
	ld.local.u32 	%r214, [%rd71];
	st.local.u32 	[%rd57+24], %r214;
	st.local.u32 	[%rd71], %r213;
	add.s32 	%r215, %r211, 6;
	ld.local.u32 	%r216, [%rd57+28];
	mul.wide.s32 	%rd72, %r215, 4;
	add.s64 	%rd73, %rd3, %rd72;
	ld.local.u32 	%r217, [%rd73];
	st.local.u32 	[%rd57+28], %r217;
	st.local.u32 	[%rd73], %r216;
	ld.local.v4.u32 	{%r218, %r219, %r220, %r221}, [%rd56+32];
	add.s32 	%r222, %r340, %r218;
	add.s32 	%r223, %r340, %r219;
	add.s32 	%r224, %r222, 7;
	ld.local.u32 	%r225, [%rd57+32];
	mul.wide.s32 	%rd74, %r224, 4;
	add.s64 	%rd75, %rd3, %rd74;
	ld.local.u32 	%r226, [%rd75];
	st.local.u32 	[%rd57+32], %r226;
	st.local.u32 	[%rd75], %r225;
	add.s32 	%r227, %r340, %r220;
	add.s32 	%r228, %r223, 8;
	ld.local.u32 	%r229, [%rd57+36];
	mul.wide.s32 	%rd76, %r228, 4;
	add.s64 	%rd77, %rd3, %rd76;
	ld.local.u32 	%r230, [%rd77];
	st.local.u32 	[%rd57+36], %r230;
	st.local.u32 	[%rd77], %r229;
	add.s32 	%r231, %r340, %r221;
	add.s32 	%r232, %r227, 9;
	ld.local.u32 	%r233, [%rd57+40];
	mul.wide.s32 	%rd78, %r232, 4;
	add.s64 	%rd79, %rd3, %rd78;
	ld.local.u32 	%r234, [%rd79];
	st.local.u32 	[%rd57+40], %r234;
	st.local.u32 	[%rd79], %r233;
	add.s32 	%r235, %r231, 10;
	ld.local.u32 	%r236, [%rd57+44];
	mul.wide.s32 	%rd80, %r235, 4;
	add.s64 	%rd81, %rd3, %rd80;
	ld.local.u32 	%r237, [%rd81];
	st.local.u32 	[%rd57+44], %r237;
	st.local.u32 	[%rd81], %r236;
	ld.local.v4.u32 	{%r238, %r239, %r240, %r241}, [%rd56+48];
	add.s32 	%r242, %r340, %r238;
	add.s32 	%r243, %r340, %r239;
	add.s32 	%r244, %r242, 11;
	ld.local.u32 	%r245, [%rd57+48];
	mul.wide.s32 	%rd82, %r244, 4;
	add.s64 	%rd83, %rd3, %rd82;
	ld.local.u32 	%r246, [%rd83];
	st.local.u32 	[%rd57+48], %r246;
	st.local.u32 	[%rd83], %r245;
	add.s32 	%r247, %r340, %r240;
	add.s32 	%r248, %r243, 12;
	ld.local.u32 	%r249, [%rd57+52];
	mul.wide.s32 	%rd84, %r248, 4;
	add.s64 	%rd85, %rd3, %rd84;
	ld.local.u32 	%r250, [%rd85];
	st.local.u32 	[%rd57+52], %r250;
	st.local.u32 	[%rd85], %r249;
	add.s32 	%r251, %r340, %r241;
	add.s32 	%r252, %r247, 13;
	ld.local.u32 	%r253, [%rd57+56];
	mul.wide.s32 	%rd86, %r252, 4;
	add.s64 	%rd87, %rd3, %rd86;
	ld.local.u32 	%r254, [%rd87];
	st.local.u32 	[%rd57+56], %r254;
	st.local.u32 	[%rd87], %r253;
	add.s32 	%r255, %r251, 14;
	ld.local.u32 	%r256, [%rd57+60];
	mul.wide.s32 	%rd88, %r255, 4;
	add.s64 	%rd89, %rd3, %rd88;
	ld.local.u32 	%r257, [%rd89];
	st.local.u32 	[%rd57+60], %r257;
	st.local.u32 	[%rd89], %r256;
	add.s32 	%r340, %r340, 16;
	setp.eq.s32 	%p41, %r340, %r12;
	mov.u32 	%r343, %r12;
	@%p41 bra 	$L__BB2_14;
	bra.uni 	$L__BB2_13;
$L__BB2_14:
	setp.eq.s32 	%p42, %r10, 0;
	@%p42 bra 	$L__BB2_24;
	add.s32 	%r258, %r10, -1;
	setp.lt.u32 	%p43, %r258, 7;
	@%p43 bra 	$L__BB2_17;
	mul.wide.u32 	%rd90, %r343, 4;
	add.s64 	%rd91, %rd4, %rd90;
	ld.local.u32 	%r259, [%rd91];
	add.s32 	%r260, %r343, %r259;
	add.s32 	%r261, %r260, -1;
	add.s64 	%rd92, %rd3, %rd90;
	ld.local.u32 	%r262, [%rd92];
	mul.wide.s32 	%rd93, %r261, 4;
	add.s64 	%rd94, %rd3, %rd93;
	ld.local.u32 	%r263, [%rd94];
	st.local.u32 	[%rd92], %r263;
	st.local.u32 	[%rd94], %r262;
	ld.local.u32 	%r264, [%rd91+4];
	add.s32 	%r265, %r343, %r264;
	ld.local.u32 	%r266, [%rd92+4];
	mul.wide.s32 	%rd95, %r265, 4;
	add.s64 	%rd96, %rd3, %rd95;
	ld.local.u32 	%r267, [%rd96];
	st.local.u32 	[%rd92+4], %r267;
	st.local.u32 	[%rd96], %r266;
	ld.local.u32 	%r268, [%rd91+8];
	add.s32 	%r269, %r343, %r268;
	add.s32 	%r270, %r269, 1;
	ld.local.u32 	%r271, [%rd92+8];
	mul.wide.s32 	%rd97, %r270, 4;
	add.s64 	%rd98, %rd3, %rd97;
	ld.local.u32 	%r272, [%rd98];
	st.local.u32 	[%rd92+8], %r272;
	st.local.u32 	[%rd98], %r271;
	ld.local.u32 	%r273, [%rd91+12];
	add.s32 	%r274, %r343, %r273;
	add.s32 	%r275, %r274, 2;
	ld.local.u32 	%r276, [%rd92+12];
	mul.wide.s32 	%rd99, %r275, 4;
	add.s64 	%rd100, %rd3, %rd99;
	ld.local.u32 	%r277, [%rd100];
	st.local.u32 	[%rd92+12], %r277;
	st.local.u32 	[%rd100], %r276;
	ld.local.u32 	%r278, [%rd91+16];
	add.s32 	%r279, %r343, %r278;
	add.s32 	%r280, %r279, 3;
	ld.local.u32 	%r281, [%rd92+16];
	mul.wide.s32 	%rd101, %r280, 4;
	add.s64 	%rd102, %rd3, %rd101;
	ld.local.u32 	%r282, [%rd102];
	st.local.u32 	[%rd92+16], %r282;
	st.local.u32 	[%rd102], %r281;
	ld.local.u32 	%r283, [%rd91+20];
	add.s32 	%r284, %r343, %r283;
	add.s32 	%r285, %r284, 4;
	ld.local.u32 	%r286, [%rd92+20];
	mul.wide.s32 	%rd103, %r285, 4;
	add.s64 	%rd104, %rd3, %rd103;
	ld.local.u32 	%r287, [%rd104];
	st.local.u32 	[%rd92+20], %r287;
	st.local.u32 	[%rd104], %r286;
	ld.local.u32 	%r288, [%rd91+24];
	add.s32 	%r289, %r343, %r288;
	add.s32 	%r290, %r289, 5;
	ld.local.u32 	%r291, [%rd92+24];
	mul.wide.s32 	%rd105, %r290, 4;
	add.s64 	%rd106, %rd3, %rd105;
	ld.local.u32 	%r292, [%rd106];
	st.local.u32 	[%rd92+24], %r292;
	st.local.u32 	[%rd106], %r291;
	ld.local.u32 	%r293, [%rd91+28];
	add.s32 	%r294, %r343, %r293;
	add.s32 	%r295, %r294, 6;
	ld.local.u32 	%r296, [%rd92+28];
	mul.wide.s32 	%rd107, %r295, 4;
	add.s64 	%rd108, %rd3, %rd107;
	ld.local.u32 	%r297, [%rd108];
	st.local.u32 	[%rd92+28], %r297;
	st.local.u32 	[%rd108], %r296;
	add.s32 	%r343, %r343, 8;
$L__BB2_17:
	setp.eq.s32 	%p44, %r11, 0;
	@%p44 bra 	$L__BB2_24;
	add.s32 	%r298, %r11, -1;
	setp.lt.u32 	%p45, %r298, 3;
	@%p45 bra 	$L__BB2_20;
	mul.wide.u32 	%rd109, %r343, 4;
	add.s64 	%rd110, %rd4, %rd109;
	ld.local.u32 	%r299, [%rd110];
	add.s32 	%r300, %r343, %r299;
	add.s32 	%r301, %r300, -1;
	add.s64 	%rd111, %rd3, %rd109;
	ld.local.u32 	%r302, [%rd111];
	mul.wide.s32 	%rd112, %r301, 4;
	add.s64 	%rd113, %rd3, %rd112;
	ld.local.u32 	%r303, [%rd113];
	st.local.u32 	[%rd111], %r303;
	st.local.u32 	[%rd113], %r302;
	add.s32 	%r304, %r343, 1;
	mul.wide.u32 	%rd114, %r304, 4;
	add.s64 	%rd115, %rd4, %rd114;
	ld.local.u32 	%r305, [%rd115];
	add.s32 	%r306, %r343, %r305;
	add.s64 	%rd116, %rd3, %rd114;
	ld.local.u32 	%r307, [%rd116];
	mul.wide.s32 	%rd117, %r306, 4;
	add.s64 	%rd118, %rd3, %rd117;
	ld.local.u32 	%r308, [%rd118];
	st.local.u32 	[%rd116], %r308;
	st.local.u32 	[%rd118], %r307;
	add.s32 	%r309, %r343, 2;
	mul.wide.u32 	%rd119, %r309, 4;
	add.s64 	%rd120, %rd4, %rd119;
	ld.local.u32 	%r310, [%rd120];
	add.s32 	%r311, %r304, %r310;
	add.s64 	%rd121, %rd3, %rd119;
	ld.local.u32 	%r312, [%rd121];
	mul.wide.s32 	%rd122, %r311, 4;
	add.s64 	%rd123, %rd3, %rd122;
	ld.local.u32 	%r313, [%rd123];
	st.local.u32 	[%rd121], %r313;
	st.local.u32 	[%rd123], %r312;
	ld.local.u32 	%r314, [%rd110+12];
	add.s32 	%r315, %r309, %r314;
	ld.local.u32 	%r316, [%rd111+12];
	mul.wide.s32 	%rd124, %r315, 4;
	add.s64 	%rd125, %rd3, %rd124;
	ld.local.u32 	%r317, [%rd125];
	st.local.u32 	[%rd111+12], %r317;
	st.local.u32 	[%rd125], %r316;
	add.s32 	%r343, %r343, 4;
$L__BB2_20:
	setp.eq.s32 	%p46, %r9, 0;
	@%p46 bra 	$L__BB2_24;
	setp.eq.s32 	%p47, %r9, 1;
	mul.wide.u32 	%rd126, %r343, 4;
	add.s64 	%rd8, %rd4, %rd126;
	ld.local.u32 	%r318, [%rd8];
	add.s32 	%r319, %r343, %r318;
	add.s32 	%r320, %r319, -1;
	add.s64 	%rd9, %rd3, %rd126;
	ld.local.u32 	%r321, [%rd9];
	mul.wide.s32 	%rd127, %r320, 4;
	add.s64 	%rd128, %rd3, %rd127;
	ld.local.u32 	%r322, [%rd128];
	st.local.u32 	[%rd9], %r322;
	st.local.u32 	[%rd128], %r321;
	@%p47 bra 	$L__BB2_24;
	setp.eq.s32 	%p48, %r9, 2;
	add.s32 	%r33, %r343, 1;
	mul.wide.u32 	%rd129, %r33, 4;
	add.s64 	%rd130, %rd4, %rd129;
	ld.local.u32 	%r323, [%rd130];
	add.s32 	%r324, %r343, %r323;
	add.s64 	%rd131, %rd3, %rd129;
	ld.local.u32 	%r325, [%rd131];
	mul.wide.s32 	%rd132, %r324, 4;
	add.s64 	%rd133, %rd3, %rd132;
	ld.local.u32 	%r326, [%rd133];
	st.local.u32 	[%rd131], %r326;
	st.local.u32 	[%rd133], %r325;
	@%p48 bra 	$L__BB2_24;
	ld.local.u32 	%r327, [%rd8+8];
	add.s32 	%r328, %r33, %r327;
	ld.local.u32 	%r329, [%rd9+8];
	mul.wide.s32 	%rd134, %r328, 4;
	add.s64 	%rd135, %rd3, %rd134;
	ld.local.u32 	%r330, [%rd135];
	st.local.u32 	[%rd9+8], %r330;
	st.local.u32 	[%rd135], %r329;
$L__BB2_24:
	mov.u32 	%r331, AB_shared_mem;
	cvt.u64.u32 	%rd136, %r331;
	cvta.shared.u64 	%rd137, %rd136;
	{ // callseq 5, 0
	.param .b32 param0;
	st.param.b32 	[param0], %r80;
	.param .b64 param1;
	st.param.b64 	[param1], %rd137;
	.param .b64 param2;
	st.param.b64 	[param2], %rd5;
	.param .b64 param3;
	st.param.b64 	[param3], %rd16;
	.param .b32 retval0;
	prototype_5 : .callprototype (.param .b32 _) _ (.param .b32 _, .param .b64 _, .param .b64 _, .param .b64 _);
	call (retval0), 
	%rd11, 
	(
	param0, 
	param1, 
	param2, 
	param3
	)
	, prototype_5;
	ld.param.f32 	%f44, [retval0];
	} // callseq 5
	setp.lt.f32 	%p49, %f44, %f1;
	selp.f32 	%f1, %f44, %f1, %p49;
	selp.b32 	%r14, %r15, %r14, %p49;
	bra.uni 	$L__BB2_10;
$L__BB2_25:
	setp.eq.s32 	%p33, %r10, 0;
	@%p33 bra 	$L__BB2_11;
	add.s32 	%r162, %r10, -1;
	setp.lt.u32 	%p34, %r162, 7;
	@%p34 bra 	$L__BB2_28;
	add.s32 	%r163, %r346, 1;
	mul.wide.u32 	%rd50, %r346, 4;
	add.s64 	%rd51, %rd3, %rd50;
	st.local.u32 	[%rd51], %r163;
	add.s32 	%r164, %r346, 2;
	st.local.u32 	[%rd51+4], %r164;
	add.s32 	%r165, %r346, 3;
	st.local.u32 	[%rd51+8], %r165;
	add.s32 	%r166, %r346, 4;
	st.local.u32 	[%rd51+12], %r166;
	add.s32 	%r167, %r346, 5;
	st.local.u32 	[%rd51+16], %r167;
	add.s32 	%r168, %r346, 6;
	st.local.u32 	[%rd51+20], %r168;
	add.s32 	%r169, %r346, 7;
	st.local.u32 	[%rd51+24], %r169;
	add.s32 	%r346, %r346, 8;
	st.local.u32 	[%rd51+28], %r346;
$L__BB2_28:
	setp.eq.s32 	%p35, %r11, 0;
	@%p35 bra 	$L__BB2_11;
	add.s32 	%r170, %r11, -1;
	setp.lt.u32 	%p36, %r170, 3;
	@%p36 bra 	$L__BB2_31;
	add.s32 	%r171, %r346, 1;
	mul.wide.u32 	%rd52, %r346, 4;
	add.s64 	%rd53, %rd3, %rd52;
	st.local.u32 	[%rd53], %r171;
	add.s32 	%r172, %r346, 2;
	st.local.u32 	[%rd53+4], %r172;
	add.s32 	%r173, %r346, 3;
	st.local.u32 	[%rd53+8], %r173;
	add.s32 	%r346, %r346, 4;
	st.local.u32 	[%rd53+12], %r346;
$L__BB2_31:
	setp.eq.s32 	%p37, %r9, 0;
	@%p37 bra 	$L__BB2_11;
	setp.eq.s32 	%p38, %r9, 1;
	add.s32 	%r174, %r346, 1;
	mul.wide.u32 	%rd54, %r346, 4;
	add.s64 	%rd10, %rd3, %rd54;
	st.local.u32 	[%rd10], %r174;
	@%p38 bra 	$L__BB2_11;
	setp.eq.s32 	%p39, %r9, 2;
	add.s32 	%r175, %r346, 2;
	st.local.u32 	[%rd10+4], %r175;
	@%p39 bra 	$L__BB2_11;
	add.s32 	%r176, %r346, 3;
	st.local.u32 	[%rd10+8], %r176;
	bra.uni 	$L__BB2_11;
$L__BB2_35:
	setp.lt.u32 	%p25, %r8, 3;
	mov.u32 	%r350, %r15;
	mov.u32 	%r351, %r80;
	@%p25 bra 	$L__BB2_39;
	and.b32  	%r112, %r80, 2147483644;
	neg.s32 	%r336, %r112;
	mov.u64 	%rd146, %rd4;
	mov.u32 	%r337, %r8;
	mov.u32 	%r350, %r15;
$L__BB2_37:
	.pragma "nounroll";
	add.s32 	%r113, %r337, 1;
	div.u32 	%r114, %r350, %r113;
	mad.lo.s32 	%r115, %r114, %r337, %r114;
	sub.s32 	%r116, %r350, %r115;
	add.s32 	%r117, %r116, 1;
	add.s32 	%r118, %r337, -2;
	div.u32 	%r119, %r114, %r337;
	mul.lo.s32 	%r120, %r119, %r337;
	sub.s32 	%r121, %r114, %r120;
	add.s32 	%r122, %r121, 1;
	add.s32 	%r123, %r337, -1;
	div.u32 	%r124, %r119, %r123;
	mul.lo.s32 	%r125, %r124, %r123;
	sub.s32 	%r126, %r119, %r125;
	add.s32 	%r127, %r126, 1;
	div.u32 	%r350, %r124, %r118;
	mul.lo.s32 	%r128, %r350, %r118;
	sub.s32 	%r129, %r124, %r128;
	add.s32 	%r130, %r129, 1;
	st.local.v4.u32 	[%rd146], {%r117, %r122, %r127, %r130};
	add.s32 	%r337, %r337, -4;
	add.s64 	%rd146, %rd146, 16;
	add.s32 	%r336, %r336, 4;
	setp.eq.s32 	%p26, %r336, 0;
	@%p26 bra 	$L__BB2_38;
	bra.uni 	$L__BB2_37;
$L__BB2_38:
	add.s32 	%r351, %r337, 1;
$L__BB2_39:
	setp.eq.s32 	%p27, %r9, 0;
	@%p27 bra 	$L__BB2_44;
	setp.eq.s32 	%p28, %r9, 1;
	@%p28 bra 	$L__BB2_42;
	div.u32 	%r131, %r350, %r351;
	mul.lo.s32 	%r132, %r131, %r351;
	sub.s32 	%r133, %r350, %r132;
	add.s32 	%r134, %r133, 1;
	sub.s32 	%r135, %r80, %r351;
	mul.wide.u32 	%rd42, %r135, 4;
	add.s64 	%rd43, %rd4, %rd42;
	st.local.u32 	[%rd43], %r134;
	add.s32 	%r136, %r351, -1;
	div.u32 	%r350, %r131, %r136;
	mul.lo.s32 	%r137, %r350, %r136;
	sub.s32 	%r138, %r131, %r137;
	add.s32 	%r139, %r138, 1;
	sub.s32 	%r140, %r80, %r136;
	mul.wide.u32 	%rd44, %r140, 4;
	add.s64 	%rd45, %rd4, %rd44;
	st.local.u32 	[%rd45], %r139;
	add.s32 	%r351, %r351, -2;
$L__BB2_42:
	and.b32  	%r141, %r80, 1;
	setp.eq.b32 	%p29, %r141, 1;
	not.pred 	%p30, %p29;
	@%p30 bra 	$L__BB2_44;
	rem.u32 	%r142, %r350, %r351;
	add.s32 	%r143, %r142, 1;
	sub.s32 	%r144, %r80, %r351;
	mul.wide.u32 	%rd46, %r144, 4;
	add.s64 	%rd47, %rd4, %rd46;
	st.local.u32 	[%rd47], %r143;
$L__BB2_44:
	setp.lt.u32 	%p31, %r8, 15;
	mov.b32 	%r346, 0;
	@%p31 bra 	$L__BB2_25;
	mov.b32 	%r339, 0;
$L__BB2_46:
	.pragma "nounroll";
	add.s32 	%r147, %r339, 1;
	mul.wide.u32 	%rd48, %r339, 4;
	add.s64 	%rd49, %rd3, %rd48;
	add.s32 	%r148, %r339, 2;
	add.s32 	%r149, %r339, 3;
	add.s32 	%r150, %r339, 4;
	st.local.v4.u32 	[%rd49], {%r147, %r148, %r149, %r150};
	add.s32 	%r151, %r339, 5;
	add.s32 	%r152, %r339, 6;
	add.s32 	%r153, %r339, 7;
	add.s32 	%r154, %r339, 8;
	st.local.v4.u32 	[%rd49+16], {%r151, %r152, %r153, %r154};
	add.s32 	%r155, %r339, 9;
	add.s32 	%r156, %r339, 10;
	add.s32 	%r157, %r339, 11;
	add.s32 	%r158, %r339, 12;
	st.local.v4.u32 	[%rd49+32], {%r155, %r156, %r157, %r158};
	add.s32 	%r159, %r339, 13;
	add.s32 	%r160, %r339, 14;
	add.s32 	%r161, %r339, 15;
	add.s32 	%r339, %r339, 16;
	st.local.v4.u32 	[%rd49+48], {%r159, %r160, %r161, %r339};
	setp.eq.s32 	%p32, %r339, %r12;
	mov.u32 	%r346, %r12;
	@%p32 bra 	$L__BB2_25;
	bra.uni 	$L__BB2_46;
$L__BB2_47:
	and.b32  	%r48, %r78, 3;
	setp.lt.u32 	%p10, %r78, 4;
	mov.f32 	%f1, 0f7F7FFFFF;
	mov.b32 	%r361, 0;
	@%p10 bra 	$L__BB2_58;
	and.b32  	%r361, %r78, 2147483644;
	mov.f32 	%f1, 0f7F7FFFFF;
	mov.b32 	%r352, 0;
$L__BB2_49:
	mad.lo.s32 	%r52, %r352, %r77, %r1;
	setp.ge.u32 	%p11, %r52, %r79;
	@%p11 bra 	$L__BB2_51;
	cvta.shared.u64 	%rd28, %rd25;
	{ // callseq 0, 0
	.param .b32 param0;
	st.param.b32 	[param0], %r80;
	.param .b64 param1;
	st.param.b64 	[param1], %rd28;
	.param .b64 param2;
	st.param.b64 	[param2], %rd5;
	.param .b64 param3;
	st.param.b64 	[param3], %rd16;
	.param .b32 retval0;
	prototype_0 : .callprototype (.param .b32 _) _ (.param .b32 _, .param .b64 _, .param .b64 _, .param .b64 _);
	call (retval0), 
	%rd11, 
	(
	param0, 
	param1, 
	param2, 
	param3
	)
	, prototype_0;
	ld.param.f32 	%f33, [retval0];
	} // callseq 0
	setp.lt.f32 	%p12, %f33, %f1;
	selp.f32 	%f1, %f33, %f1, %p12;
	selp.b32 	%r14, %r52, %r14, %p12;
$L__BB2_51:
	add.s32 	%r55, %r52, %r77;
	setp.ge.u32 	%p13, %r55, %r79;
	@%p13 bra 	$L__BB2_53;
	cvta.shared.u64 	%rd31, %rd25;
	{ // callseq 1, 0
	.param .b32 param0;
	st.param.b32 	[param0], %r80;
	.param .b64 param1;
	st.param.b64 	[param1], %rd31;
	.param .b64 param2;
	st.param.b64 	[param2], %rd5;
	.param .b64 param3;
	st.param.b64 	[param3], %rd16;
	.param .b32 retval0;
	prototype_1 : .callprototype (.param .b32 _) _ (.param .b32 _, .param .b64 _, .param .b64 _, .param .b64 _);
	call (retval0), 
	%rd11, 
	(
	param0, 
	param1, 
	param2, 
	param3
	)
	, prototype_1;
	ld.param.f32 	%f35, [retval0];
	} // callseq 1
	setp.lt.f32 	%p14, %f35, %f1;
	selp.f32 	%f1, %f35, %f1, %p14;
	selp.b32 	%r14, %r55, %r14, %p14;
$L__BB2_53:
	add.s32 	%r58, %r55, %r77;
	setp.ge.u32 	%p15, %r58, %r79;
	@%p15 bra 	$L__BB2_55;
	cvta.shared.u64 	%rd34, %rd25;
	{ // callseq 2, 0
	.param .b32 param0;
	st.param.b32 	[param0], %r80;
	.param .b64 param1;
	st.param.b64 	[param1], %rd34;
	.param .b64 param2;
	st.param.b64 	[param2], %rd5;
	.param .b64 param3;
	st.param.b64 	[param3], %rd16;
	.param .b32 retval0;
	prototype_2 : .callprototype (.param .b32 _) _ (.param .b32 _, .param .b64 _, .param .b64 _, .param .b64 _);
	call (retval0), 
	%rd11, 
	(
	param0, 
	param1, 
	param2, 
	param3
	)
	, prototype_2;
	ld.param.f32 	%f37, [retval0];
	} // callseq 2
	setp.lt.f32 	%p16, %f37, %f1;
	selp.f32 	%f1, %f37, %f1, %p16;
	selp.b32 	%r14, %r58, %r14, %p16;
$L__BB2_55:
	add.s32 	%r61, %r58, %r77;
	setp.ge.u32 	%p17, %r61, %r79;
	@%p17 bra 	$L__BB2_57;
	cvta.shared.u64 	%rd37, %rd25;
	{ // callseq 3, 0
	.param .b32 param0;
	st.param.b32 	[param0], %r80;
	.param .b64 param1;
	st.param.b64 	[param1], %rd37;
	.param .b64 param2;
	st.param.b64 	[param2], %rd5;
	.param .b64 param3;
	st.param.b64 	[param3], %rd16;
	.param .b32 retval0;
	prototype_3 : .callprototype (.param .b32 _) _ (.param .b32 _, .param .b64 _, .param .b64 _, .param .b64 _);
	call (retval0), 
	%rd11, 
	(
	param0, 
	param1, 
	param2, 
	param3
	)
	, prototype_3;
	ld.param.f32 	%f39, [retval0];
	} // callseq 3
	setp.lt.f32 	%p18, %f39, %f1;
	selp.f32 	%f1, %f39, %f1, %p18;
	selp.b32 	%r14, %r61, %r14, %p18;
$L__BB2_57:
	add.s32 	%r352, %r352, 4;
	setp.ne.s32 	%p19, %r352, %r361;
	@%p19 bra 	$L__BB2_49;
$L__BB2_58:
	setp.eq.s32 	%p20, %r48, 0;
	@%p20 bra 	$L__BB2_63;
	mov.b32 	%r363, 0;
$L__BB2_60:
	.pragma "nounroll";
	mad.lo.s32 	%r71, %r361, %r77, %r1;
	setp.ge.u32 	%p21, %r71, %r79;
	@%p21 bra 	$L__BB2_62;
	cvta.shared.u64 	%rd40, %rd25;
	{ // callseq 4, 0
	.param .b32 param0;
	st.param.b32 	[param0], %r80;
	.param .b64 param1;
	st.param.b64 	[param1], %rd40;
	.param .b64 param2;
	st.param.b64 	[param2], %rd5;
	.param .b64 param3;
	st.param.b64 	[param3], %rd16;
	.param .b32 retval0;
	prototype_4 : .callprototype (.param .b32 _) _ (.param .b32 _, .param .b64 _, .param .b64 _, .param .b64 _);
	call (retval0), 
	%rd11, 
	(
	param0, 
	param1, 
	param2, 
	param3
	)
	, prototype_4;
	ld.param.f32 	%f41, [retval0];
	} // callseq 4
	setp.lt.f32 	%p22, %f41, %f1;
	selp.f32 	%f1, %f41, %f1, %p22;
	selp.b32 	%r14, %r71, %r14, %p22;
$L__BB2_62:
	add.s32 	%r361, %r361, 1;
	add.s32 	%r363, %r363, 1;
	setp.ne.s32 	%p23, %r363, %r48;
	@%p23 bra 	$L__BB2_60;
$L__BB2_63:
	ld.param.u64 	%rd145, [_Z31kernel_to_compute_optimal_matchiijiPfS_PFfiS_S_PiES_Pj_param_8];
	ld.param.u64 	%rd144, [_Z31kernel_to_compute_optimal_matchiijiPfS_PFfiS_S_PiES_Pj_param_7];
	cvta.to.global.u64 	%rd139, %rd144;
	cvta.to.global.u64 	%rd140, %rd145;
	mul.wide.s32 	%rd141, %r1, 4;
	add.s64 	%rd142, %rd139, %rd141;
	st.global.f32 	[%rd142], %f1;
	add.s64 	%rd143, %rd140, %rd141;
	st.global.u32 	[%rd143], %r14;
	ret;

}


// ===== COMPILED SASS (sm_100) =====

	.target	sm_100

	.elftype	@"ET_EXEC"


//--------------------- .note.nv.tkinfo           --------------------------
	.section	.note.nv.tkinfo,"",@"SHT_NOTE"
	.sectionflags	@"SHF_NOTE_NV_TKINFO"
	.tkinfo
        /*0018*/ 	.word	0x00000002
        /*0030*/ 	.string	""
        /*0030*/ 	.string	"ptxas"
        /*0030*/ 	.string	"Cuda compilation tools, release 13.0, V13.0.88"
        /*0030*/ 	.string	"Build cuda_13.0.r13.0/compiler.36424714_0"
        /*0030*/ 	.string	"-arch sm_100 -m 64 "



//--------------------- .note.nv.cuinfo           --------------------------
	.section	.note.nv.cuinfo,"",@"SHT_NOTE"
	.sectionflags	@"SHF_NOTE_NV_CUINFO"
        /*0018*/ 	.short	0x0002
        /*001a*/ 	.short	0x0064
        /*001c*/ 	.short	0x0082
	.zero		2


//--------------------- .nv.info                  --------------------------
	.section	.nv.info,"",@"SHT_CUDA_INFO"
	.align	4


	//----- nvinfo : EIATTR_REGCOUNT
	.align		4
        /*0000*/ 	.byte	0x04, 0x2f
        /*0002*/ 	.short	(.L_3 - .L_2)
	.align		4
.L_2:
        /*0004*/ 	.word	index@(_Z31kernel_to_compute_optimal_matchiijiPfS_PFfiS_S_PiES_Pj)
        /*0008*/ 	.word	0x00000028


	//----- nvinfo : EIATTR_FRAME_SIZE
	.align		4
.L_3:
        /*000c*/ 	.byte	0x04, 0x11
        /*000e*/ 	.short	(.L_5 - .L_4)
	.align		4
.L_4:
        /*0010*/ 	.word	index@($_Z31kernel_to_compute_optimal_matchiijiPfS_PFfiS_S_PiES_Pj$_Z7L1_normiPfS_Pi)
        /*0014*/ 	.word	0x000000a8


	//----- nvinfo : EIATTR_FRAME_SIZE
	.align		4
.L_5:
        /*0018*/ 	.byte	0x04, 0x11
        /*001a*/ 	.short	(.L_7 - .L_6)
	.align		4
.L_6:
        /*001c*/ 	.word	index@($_Z31kernel_to_compute_optimal_matchiijiPfS_PFfiS_S_PiES_Pj$_Z15fro_norm_squareiPfS_Pi)
        /*0020*/ 	.word	0x000000a8


	//----- nvinfo : EIATTR_FRAME_SIZE
	.align		4
.L_7:
        /*0024*/ 	.byte	0x04, 0x11
        /*0026*/ 	.short	(.L_9 - .L_8)
	.align		4
.L_8:
        /*0028*/ 	.word	index@(_Z31kernel_to_compute_optimal_matchiijiPfS_PFfiS_S_PiES_Pj)
        /*002c*/ 	.word	0x000000a8


	//----- nvinfo : EIATTR_MIN_STACK_SIZE
	.align		4
.L_9:
        /*0030*/ 	.byte	0x04, 0x12
        /*0032*/ 	.short	(.L_11 - .L_10)
	.align		4
.L_10:
        /*0034*/ 	.word	index@(_Z31kernel_to_compute_optimal_matchiijiPfS_PFfiS_S_PiES_Pj)
        /*0038*/ 	.word	0x000000a8
.L_11:


//--------------------- .nv.compat                --------------------------
	.section	.nv.compat,"",@"SHT_CUDA_COMPAT_INFO"
	.align	4
        /*0000*/ 	.byte	0x02, 0x09, 0x00, 0x00, 0x02, 0x02, 0x01, 0x00, 0x02, 0x05, 0x05, 0x00, 0x03, 0x07, 0x01, 0x01
        /*0010*/ 	.byte	0x02, 0x03, 0x00, 0x00, 0x02, 0x06, 0x01, 0x00, 0x04, 0x0b, 0x08, 0x00, 0x09, 0x00, 0x00, 0x00
        /*0020*/ 	.byte	0x00, 0x00, 0x00, 0x00


//--------------------- .nv.info._Z31kernel_to_compute_optimal_matchiijiPfS_PFfiS_S_PiES_Pj --------------------------
	.section	.nv.info._Z31kernel_to_compute_optimal_matchiijiPfS_PFfiS_S_PiES_Pj,"",@"SHT_CUDA_INFO"
	.sectionflags	@""
	.align	4


	//----- nvinfo : EIATTR_CUDA_API_VERSION
	.align		4
        /*0000*/ 	.byte	0x04, 0x37
        /*0002*/ 	.short	(.L_13 - .L_12)
.L_12:
        /*0004*/ 	.word	0x00000082


	//----- nvinfo : EIATTR_KPARAM_INFO
	.align		4
.L_13:
        /*0008*/ 	.byte	0x04, 0x17
        /*000a*/ 	.short	(.L_15 - .L_14)
.L_14:
        /*000c*/ 	.word	0x00000000
        /*0010*/ 	.short	0x0008
        /*0012*/ 	.short	0x0030
        /*0014*/ 	.byte	0x00, 0xf5, 0x21, 0x00


	//----- nvinfo : EIATTR_KPARAM_INFO
	.align		4
.L_15:
        /*0018*/ 	.byte	0x04, 0x17
        /*001a*/ 	.short	(.L_17 - .L_16)
.L_16:
        /*001c*/ 	.word	0x00000000
        /*0020*/ 	.short	0x0007
        /*0022*/ 	.short	0x0028
        /*0024*/ 	.byte	0x00, 0xf5, 0x21, 0x00


	//----- nvinfo : EIATTR_KPARAM_INFO
	.align		4
.L_17:
        /*0028*/ 	.byte	0x04, 0x17
        /*002a*/ 	.short	(.L_19 - .L_18)
.L_18:
        /*002c*/ 	.word	0x00000000
        /*0030*/ 	.short	0x0006
        /*0032*/ 	.short	0x0020
        /*0034*/ 	.byte	0x00, 0xf5, 0x21, 0x00


	//----- nvinfo : EIATTR_KPARAM_INFO
	.align		4
.L_19:
        /*0038*/ 	.byte	0x04, 0x17
        /*003a*/ 	.short	(.L_21 - .L_20)
.L_20:
        /*003c*/ 	.word	0x00000000
        /*0040*/ 	.short	0x0005
        /*0042*/ 	.short	0x0018
        /*0044*/ 	.byte	0x00, 0xf5, 0x21, 0x00


	//----- nvinfo : EIATTR_KPARAM_INFO
	.align		4
.L_21:
        /*0048*/ 	.byte	0x04, 0x17
        /*004a*/ 	.short	(.L_23 - .L_22)
.L_22:
        /*004c*/ 	.word	0x00000000
        /*0050*/ 	.short	0x0004
        /*0052*/ 	.short	0x0010
        /*0054*/ 	.byte	0x00, 0xf5, 0x21, 0x00


	//----- nvinfo : EIATTR_KPARAM_INFO
	.align		4
.L_23:
        /*0058*/ 	.byte	0x04, 0x17
        /*005a*/ 	.short	(.L_25 - .L_24)
.L_24:
        /*005c*/ 	.word	0x00000000
        /*0060*/ 	.short	0x0003
        /*0062*/ 	.short	0x000c
        /*0064*/ 	.byte	0x00, 0xf0, 0x11, 0x00


	//----- nvinfo : EIATTR_KPARAM_INFO
	.align		4
.L_25:
        /*0068*/ 	.byte	0x04, 0x17
        /*006a*/ 	.short	(.L_27 - .L_26)
.L_26:
        /*006c*/ 	.word	0x00000000
        /*0070*/ 	.short	0x0002
        /*0072*/ 	.short	0x0008
        /*0074*/ 	.byte	0x00, 0xf0, 0x11, 0x00


	//----- nvinfo : EIATTR_KPARAM_INFO
	.align		4
.L_27:
        /*0078*/ 	.byte	0x04, 0x17
        /*007a*/ 	.short	(.L_29 - .L_28)
.L_28:
        /*007c*/ 	.word	0x00000000
        /*0080*/ 	.short	0x0001
        /*0082*/ 	.short	0x0004
        /*0084*/ 	.byte	0x00, 0xf0, 0x11, 0x00


	//----- nvinfo : EIATTR_KPARAM_INFO
	.align		4
.L_29:
        /*0088*/ 	.byte	0x04, 0x17
        /*008a*/ 	.short	(.L_31 - .L_30)
.L_30:
        /*008c*/ 	.word	0x00000000
        /*0090*/ 	.short	0x0000
        /*0092*/ 	.short	0x0000
        /*0094*/ 	.byte	0x00, 0xf0, 0x11, 0x00


	//----- nvinfo : EIATTR_SPARSE_MMA_MASK
	.align		4
.L_31:
        /*0098*/ 	.byte	0x03, 0x50
        /*009a*/ 	.short	0x0000


	//----- nvinfo : EIATTR_MAXREG_COUNT
	.align		4
        /*009c*/ 	.byte	0x03, 0x1b
        /*009e*/ 	.short	0x00ff


	//----- nvinfo : EIATTR_NUM_BARRIERS
	.align		4
        /*00a0*/ 	.byte	0x02, 0x4c
        /*00a2*/ 	.byte	0x01
	.zero		1


	//----- nvinfo : EIATTR_MERCURY_ISA_VERSION
	.align		4
        /*00a4*/ 	.byte	0x03, 0x5f
        /*00a6*/ 	.short	0x0101


	//----- nvinfo : EIATTR_VRC_CTA_INIT_COUNT
	.align		4
        /*00a8*/ 	.byte	0x02, 0x4a
	.zero		1
	.zero		1


	//----- nvinfo : EIATTR_EXIT_INSTR_OFFSETS
	.align		4
        /*00ac*/ 	.byte	0x04, 0x1c
        /*00ae*/ 	.short	(.L_33 - .L_32)


	//   ....[0]....
.L_32:
        /*00b0*/ 	.word	0x00003d20


	//----- nvinfo : EIATTR_CRS_STACK_SIZE
	.align		4
.L_33:
        /*00b4*/ 	.byte	0x04, 0x1e
        /*00b6*/ 	.short	(.L_35 - .L_34)
.L_34:
        /*00b8*/ 	.word	0x00000000


	//----- nvinfo : EIATTR_CBANK_PARAM_SIZE
	.align		4
.L_35:
        /*00bc*/ 	.byte	0x03, 0x19
        /*00be*/ 	.short	0x0038


	//----- nvinfo : EIATTR_PARAM_CBANK
	.align		4
        /*00c0*/ 	.byte	0x04, 0x0a
        /*00c2*/ 	.short	(.L_37 - .L_36)
	.align		4
.L_36:
        /*00c4*/ 	.word	index@(.nv.constant0._Z31kernel_to_compute_optimal_matchiijiPfS_PFfiS_S_PiES_Pj)
        /*00c8*/ 	.short	0x0380
        /*00ca*/ 	.short	0x0038


	//----- nvinfo : EIATTR_SW_WAR
	.align		4
.L_37:
        /*00cc*/ 	.byte	0x04, 0x36
        /*00ce*/ 	.short	(.L_39 - .L_38)
.L_38:
        /*00d0*/ 	.word	0x00000008
.L_39:


//--------------------- .nv.callgraph             --------------------------
	.section	.nv.callgraph,"",@"SHT_CUDA_CALLGRAPH"
	.align	4
	.sectionentsize	8
	.align		4
        /*0000*/ 	.word	0x00000000
	.align		4
        /*0004*/ 	.word	0xffffffff
	.align		4
        /*0008*/ 	.word	0x00000000
	.align		4
        /*000c*/ 	.word	0xfffffffe
	.align		4
        /*0010*/ 	.word	0x00000000
	.align		4
        /*0014*/ 	.word	0xfffffffd
	.align		4
        /*0018*/ 	.word	0x00000000
	.align		4
        /*001c*/ 	.word	0xfffffffc


//--------------------- .nv.constant4             --------------------------
	.section	.nv.constant4,"a",@progbits
	.align	8
	.align		8
.nv.constant4:
        /*0000*/ 	.dword	d_ptr_fro_norm_square
	.align		8
        /*0008*/ 	.dword	d_ptr_L1_norm


//--------------------- .text._Z31kernel_to_compute_optimal_matchiijiPfS_PFfiS_S_PiES_Pj --------------------------
	.section	.text._Z31kernel_to_compute_optimal_matchiijiPfS_PFfiS_S_PiES_Pj,"ax",@progbits
	.align	128
        .global         _Z31kernel_to_compute_optimal_matchiijiPfS_PFfiS_S_PiES_Pj
        .type           _Z31kernel_to_compute_optimal_matchiijiPfS_PFfiS_S_PiES_Pj,@function
        .size           _Z31kernel_to_compute_optimal_matchiijiPfS_PFfiS_S_PiES_Pj,(.L_x_71 - _Z31kernel_to_compute_optimal_matchiijiPfS_PFfiS_S_PiES_Pj)
        .other          _Z31kernel_to_compute_optimal_matchiijiPfS_PFfiS_S_PiES_Pj,@"STO_CUDA_ENTRY STV_DEFAULT"
_Z31kernel_to_compute_optimal_matchiijiPfS_PFfiS_S_PiES_Pj:
.text._Z31kernel_to_compute_optimal_matchiijiPfS_PFfiS_S_PiES_Pj:
[----:B------:R-:W0:Y:S01]  /*0000*/  LDC R1, c[0x0][0x37c] ;  /* 0x0000df00ff017b82 */ /* 0x000e220000000800 */
[----:B------:R-:W1:Y:S07]  /*0010*/  S2R R3, SR_TID.X ;  /* 0x0000000000037919 */ /* 0x000e6e0000002100 */
[----:B------:R-:W2:Y:S01]  /*0020*/  LDC R0, c[0x0][0x38c] ;  /* 0x0000e300ff007b82 */ /* 0x000ea20000000800 */
[----:B------:R-:W3:Y:S01]  /*0030*/  LDCU UR5, c[0x0][0x2fc] ;  /* 0x00005f80ff0577ac */ /* 0x000ee20008000800 */
[----:B0-----:R-:W-:Y:S01]  /*0040*/  VIADD R1, R1, 0xffffffa0 ;  /* 0xffffffa001017836 */ /* 0x001fe20000000000 */
[----:B------:R-:W-:Y:S01]  /*0050*/  BSSY.RECONVERGENT B0, `(.L_x_0) ;  /* 0x00000c1000007945 */ /* 0x000fe20003800200 */
[----:B------:R-:W0:Y:S04]  /*0060*/  LDCU UR4, c[0x0][0x2f8] ;  /* 0x00005f00ff0477ac */ /* 0x000e280008000800 */
[----:B------:R-:W4:Y:S01]  /*0070*/  S2UR UR6, SR_CTAID.X ;  /* 0x00000000000679c3 */ /* 0x000f220000002500 */
[----:B------:R-:W1:Y:S07]  /*0080*/  LDCU.64 UR36, c[0x0][0x358] ;  /* 0x00006b00ff2477ac */ /* 0x000e6e0008000a00 */
[----:B------:R-:W4:Y:S01]  /*0090*/  LDC R28, c[0x0][0x360] ;  /* 0x0000d800ff1c7b82 */ /* 0x000f220000000800 */
[----:B0-----:R-:W-:Y:S01]  /*00a0*/  IADD3 R17, P1, PT, R1, UR4, RZ ;  /* 0x0000000401117c10 */ /* 0x001fe2000ff3e0ff */
[C---:B--2---:R-:W-:Y:S01]  /*00b0*/  IMAD R2, R0.reuse, R0, RZ ;  /* 0x0000000000027224 */ /* 0x044fe200078e02ff */
[----:B------:R-:W-:-:S03]  /*00c0*/  ISETP.NE.AND P0, PT, R0, RZ, PT ;  /* 0x000000ff0000720c */ /* 0x000fc60003f05270 */
[----:B---3--:R-:W-:Y:S01]  /*00d0*/  IMAD.X R16, RZ, RZ, UR5, P1 ;  /* 0x00000005ff107e24 */ /* 0x008fe200088e06ff */
[----:B-1----:R-:W-:Y:S01]  /*00e0*/  ISETP.NE.OR P0, PT, R3, RZ, !P0 ;  /* 0x000000ff0300720c */ /* 0x002fe20004705670 */
[----:B----4-:R-:W-:-:S12]  /*00f0*/  IMAD R28, R28, UR6, R3 ;  /* 0x000000061c1c7c24 */ /* 0x010fd8000f8e0203 */
[----:B------:R-:W-:Y:S05]  /*0100*/  @P0 BRA `(.L_x_1) ;  /* 0x0000000800d40947 */ /* 0x000fea0003800000 */
[C---:B------:R-:W-:Y:S01]  /*0110*/  ISETP.GE.U32.AND P0, PT, R2.reuse, 0x4, PT ;  /* 0x000000040200780c */ /* 0x040fe20003f06070 */
[----:B------:R-:W-:Y:S01]  /*0120*/  IMAD.MOV.U32 R4, RZ, RZ, RZ ;  /* 0x000000ffff047224 */ /* 0x000fe200078e00ff */
[----:B------:R-:W-:-:S11]  /*0130*/  VIMNMX.U32 R3, PT, PT, R2, 0x1, !PT ;  /* 0x0000000102037848 */ /* 0x000fd60007fe0000 */
[----:B------:R-:W-:Y:S05]  /*0140*/  @!P0 BRA `(.L_x_2) ;  /* 0x0000000800848947 */ /* 0x000fea0003800000 */
[----:B------:R-:W0:Y:S01]  /*0150*/  S2R R5, SR_CgaCtaId ;  /* 0x0000000000057919 */ /* 0x000e220000008800 */
[----:B------:R-:W-:Y:S01]  /*0160*/  LOP3.LUT R4, R3, 0xfffffffc, RZ, 0xc0, !PT ;  /* 0xfffffffc03047812 */ /* 0x000fe200078ec0ff */
[----:B------:R-:W-:Y:S01]  /*0170*/  HFMA2 R7, -RZ, RZ, 0, 0 ;  /* 0x00000000ff077431 */ /* 0x000fe200000001ff */
[----:B------:R-:W-:Y:S02]  /*0180*/  MOV R6, 0x400 ;  /* 0x0000040000067802 */ /* 0x000fe40000000f00 */
[----:B------:R-:W-:Y:S02]  /*0190*/  ISETP.GT.AND P0, PT, R4, RZ, PT ;  /* 0x000000ff0400720c */ /* 0x000fe40003f04270 */
[----:B0-----:R-:W-:-:S11]  /*01a0*/  LEA R6, R5, R6, 0x18 ;  /* 0x0000000605067211 */ /* 0x001fd600078ec0ff */
[----:B------:R-:W-:Y:S05]  /*01b0*/  @!P0 BRA `(.L_x_3) ;  /* 0x0000000800088947 */ /* 0x000fea0003800000 */
[----:B------:R-:W-:Y:S01]  /*01c0*/  IMAD.IADD R5, R4, 0x1, -R7 ;  /* 0x0000000104057824 */ /* 0x000fe200078e0a07 */
[----:B------:R-:W-:-:S04]  /*01d0*/  PLOP3.LUT P0, PT, PT, PT, PT, 0x80, 0x8 ;  /* 0x000000000008781c */ /* 0x000fc80003f0f070 */
[----:B------:R-:W-:-:S13]  /*01e0*/  ISETP.GT.AND P1, PT, R5, 0xc, PT ;  /* 0x0000000c0500780c */ /* 0x000fda0003f24270 */
[----:B------:R-:W-:Y:S05]  /*01f0*/  @!P1 BRA `(.L_x_4) ;  /* 0x0000000400409947 */ /* 0x000fea0003800000 */
[----:B------:R-:W-:Y:S01]  /*0200*/  PLOP3.LUT P0, PT, PT, PT, PT, 0x8, 0x80 ;  /* 0x000000000080781c */ /* 0x000fe20003f0e170 */
[----:B------:R-:W-:-:S12]  /*0210*/  VIADD R5, R4, 0xfffffff4 ;  /* 0xfffffff404057836 */ /* 0x000fd80000000000 */
.L_x_5:
[----:B0-----:R-:W0:Y:S08]  /*0220*/  LDC.64 R18, c[0x0][0x398] ;  /* 0x0000e600ff127b82 */ /* 0x001e300000000a00 */
[----:B------:R-:W1:Y:S01]  /*0230*/  LDC.64 R14, c[0x0][0x390] ;  /* 0x0000e400ff0e7b82 */ /* 0x000e620000000a00 */
[C---:B------:R-:W-:Y:S02]  /*0240*/  VIADD R23, R7.reuse, 0x4 ;  /* 0x0000000407177836 */ /* 0x040fe40000000000 */
[----:B0-----:R-:W-:-:S05]  /*0250*/  IMAD.WIDE.U32 R26, R7, 0x4, R18 ;  /* 0x00000004071a7825 */ /* 0x001fca00078e0012 */
[----:B------:R-:W2:Y:S01]  /*0260*/  LDG.E R31, desc[UR36][R26.64] ;  /* 0x000000241a1f7981 */ /* 0x000ea2000c1e1900 */
[----:B-1----:R-:W-:-:S03]  /*0270*/  IMAD.WIDE.U32 R10, R7, 0x4, R14 ;  /* 0x00000004070a7825 */ /* 0x002fc600078e000e */
[----:B------:R-:W3:Y:S04]  /*0280*/  LDG.E R29, desc[UR36][R26.64+0x4] ;  /* 0x000004241a1d7981 */ /* 0x000ee8000c1e1900 */
[----:B------:R-:W4:Y:S04]  /*0290*/  LDG.E R12, desc[UR36][R10.64] ;  /* 0x000000240a0c7981 */ /* 0x000f28000c1e1900 */
[----:B------:R-:W4:Y:S04]  /*02a0*/  LDG.E R13, desc[UR36][R10.64+0x4] ;  /* 0x000004240a0d7981 */ /* 0x000f28000c1e1900 */
[----:B------:R-:W5:Y:S04]  /*02b0*/  LDG.E R36, desc[UR36][R10.64+0x8] ;  /* 0x000008240a247981 */ /* 0x000f68000c1e1900 */
[----:B------:R-:W5:Y:S01]  /*02c0*/  LDG.E R32, desc[UR36][R26.64+0x8] ;  /* 0x000008241a207981 */ /* 0x000f62000c1e1900 */
[----:B------:R-:W-:-:S03]  /*02d0*/  IMAD.WIDE.U32 R34, R23, 0x4, R18 ;  /* 0x0000000417227825 */ /* 0x000fc600078e0012 */
[----:B------:R-:W5:Y:S01]  /*02e0*/  LDG.E R24, desc[UR36][R10.64+0xc] ;  /* 0x00000c240a187981 */ /* 0x000f62000c1e1900 */
[----:B------:R-:W-:-:S03]  /*02f0*/  IMAD.WIDE.U32 R22, R23, 0x4, R14 ;  /* 0x0000000417167825 */ /* 0x000fc600078e000e */
[----:B------:R-:W5:Y:S04]  /*0300*/  LDG.E R30, desc[UR36][R34.64] ;  /* 0x00000024221e7981 */ /* 0x000f68000c1e1900 */
[----:B------:R-:W5:Y:S04]  /*0310*/  LDG.E R25, desc[UR36][R26.64+0xc] ;  /* 0x00000c241a197981 */ /* 0x000f68000c1e1900 */
[----:B------:R-:W5:Y:S04]  /*0320*/  LDG.E R20, desc[UR36][R22.64] ;  /* 0x0000002416147981 */ /* 0x000f68000c1e1900 */
[----:B------:R-:W5:Y:S04]  /*0330*/  LDG.E R21, desc[UR36][R22.64+0x4] ;  /* 0x0000042416157981 */ /* 0x000f68000c1e1900 */
[----:B------:R-:W5:Y:S01]  /*0340*/  LDG.E R37, desc[UR36][R34.64+0x4] ;  /* 0x0000042422257981 */ /* 0x000f62000c1e1900 */
[----:B------:R-:W-:-:S03]  /*0350*/  LEA R9, R7, R6, 0x2 ;  /* 0x0000000607097211 */ /* 0x000fc600078e10ff */
[----:B------:R-:W5:Y:S02]  /*0360*/  LDG.E R11, desc[UR36][R34.64+0x8] ;  /* 0x00000824220b7981 */ /* 0x000f64000c1e1900 */
[----:B------:R-:W-:Y:S02]  /*0370*/  IMAD R8, R2, 0x4, R9 ;  /* 0x0000000402087824 */ /* 0x000fe400078e0209 */
[----:B------:R0:W5:Y:S04]  /*0380*/  LDG.E R27, desc[UR36][R34.64+0xc] ;  /* 0x00000c24221b7981 */ /* 0x000168000c1e1900 */
[----:B------:R-:W5:Y:S04]  /*0390*/  LDG.E R10, desc[UR36][R22.64+0x8] ;  /* 0x00000824160a7981 */ /* 0x000f68000c1e1900 */
[----:B------:R1:W5:Y:S01]  /*03a0*/  LDG.E R26, desc[UR36][R22.64+0xc] ;  /* 0x00000c24161a7981 */ /* 0x000362000c1e1900 */
[----:B0-----:R-:W-:-:S04]  /*03b0*/  VIADD R34, R7, 0x8 ;  /* 0x0000000807227836 */ /* 0x001fc80000000000 */
[----:B-1----:R-:W-:-:S05]  /*03c0*/  IMAD.WIDE.U32 R22, R34, 0x4, R18 ;  /* 0x0000000422167825 */ /* 0x002fca00078e0012 */
[----:B------:R-:W5:Y:S04]  /*03d0*/  LDG.E R33, desc[UR36][R22.64+0x8] ;  /* 0x0000082416217981 */ /* 0x000f68000c1e1900 */
[----:B------:R-:W5:Y:S04]  /*03e0*/  LDG.E R35, desc[UR36][R22.64+0xc] ;  /* 0x00000c2416237981 */ /* 0x000f68000c1e1900 */
[----:B--2---:R0:W-:Y:S04]  /*03f0*/  STS [R8], R31 ;  /* 0x0000001f08007388 */ /* 0x0041e80000000800 */
[----:B0-----:R-:W2:Y:S04]  /*0400*/  LDG.E R31, desc[UR36][R22.64+0x4] ;  /* 0x00000424161f7981 */ /* 0x001ea8000c1e1900 */
[----:B----4-:R-:W-:Y:S04]  /*0410*/  STS.64 [R9], R12 ;  /* 0x0000000c09007388 */ /* 0x010fe80000000a00 */
[----:B---3--:R0:W-:Y:S04]  /*0420*/  STS [R8+0x4], R29 ;  /* 0x0000041d08007388 */ /* 0x0081e80000000800 */
[----:B-----5:R-:W-:Y:S04]  /*0430*/  STS [R9+0x8], R36 ;  /* 0x0000082409007388 */ /* 0x020fe80000000800 */
[----:B------:R1:W-:Y:S04]  /*0440*/  STS [R8+0x8], R32 ;  /* 0x0000082008007388 */ /* 0x0003e80000000800 */
[----:B0-----:R-:W3:Y:S01]  /*0450*/  LDG.E R29, desc[UR36][R22.64] ;  /* 0x00000024161d7981 */ /* 0x001ee2000c1e1900 */
[----:B-1----:R-:W-:-:S04]  /*0460*/  VIADD R32, R7, 0xc ;  /* 0x0000000c07207836 */ /* 0x002fc80000000000 */
[----:B------:R-:W-:-:S04]  /*0470*/  IMAD.WIDE.U32 R12, R32, 0x4, R18 ;  /* 0x00000004200c7825 */ /* 0x000fc800078e0012 */
[--C-:B------:R-:W-:Y:S01]  /*0480*/  IMAD.WIDE.U32 R18, R34, 0x4, R14.reuse ;  /* 0x0000000422127825 */ /* 0x100fe200078e000e */
[----:B------:R-:W-:Y:S03]  /*0490*/  STS [R9+0xc], R24 ;  /* 0x00000c1809007388 */ /* 0x000fe60000000800 */
[----:B------:R-:W-:Y:S01]  /*04a0*/  IMAD.WIDE.U32 R14, R32, 0x4, R14 ;  /* 0x00000004200e7825 */ /* 0x000fe200078e000e */
[----:B------:R-:W4:Y:S04]  /*04b0*/  LDG.E R22, desc[UR36][R18.64] ;  /* 0x0000002412167981 */ /* 0x000f28000c1e1900 */
[----:B------:R-:W4:Y:S04]  /*04c0*/  LDG.E R23, desc[UR36][R18.64+0x4] ;  /* 0x0000042412177981 */ /* 0x000f28000c1e1900 */
[----:B------:R-:W5:Y:S04]  /*04d0*/  LDG.E R36, desc[UR36][R18.64+0x8] ;  /* 0x0000082412247981 */ /* 0x000f68000c1e1900 */
[----:B------:R0:W-:Y:S04]  /*04e0*/  STS [R8+0x10], R30 ;  /* 0x0000101e08007388 */ /* 0x0001e80000000800 */
[----:B------:R-:W5:Y:S04]  /*04f0*/  LDG.E R34, desc[UR36][R18.64+0xc] ;  /* 0x00000c2412227981 */ /* 0x000f68000c1e1900 */
[----:B------:R1:W-:Y:S04]  /*0500*/  STS [R8+0xc], R25 ;  /* 0x00000c1908007388 */ /* 0x0003e80000000800 */
[----:B0-----:R-:W5:Y:S04]  /*0510*/  LDG.E R30, desc[UR36][R12.64] ;  /* 0x000000240c1e7981 */ /* 0x001f68000c1e1900 */
[----:B------:R0:W-:Y:S04]  /*0520*/  STS.64 [R9+0x10], R20 ;  /* 0x0000101409007388 */ /* 0x0001e80000000a00 */
[----:B------:R-:W5:Y:S04]  /*0530*/  LDG.E R24, desc[UR36][R14.64] ;  /* 0x000000240e187981 */ /* 0x000f68000c1e1900 */
[----:B-1----:R-:W5:Y:S04]  /*0540*/  LDG.E R25, desc[UR36][R14.64+0x4] ;  /* 0x000004240e197981 */ /* 0x002f68000c1e1900 */
[----:B0-----:R-:W5:Y:S04]  /*0550*/  LDG.E R21, desc[UR36][R12.64+0x4] ;  /* 0x000004240c157981 */ /* 0x001f68000c1e1900 */
[----:B------:R-:W5:Y:S04]  /*0560*/  LDG.E R32, desc[UR36][R14.64+0x8] ;  /* 0x000008240e207981 */ /* 0x000f68000c1e1900 */
[----:B------:R0:W-:Y:S04]  /*0570*/  STS [R8+0x14], R37 ;  /* 0x0000142508007388 */ /* 0x0001e80000000800 */
[----:B------:R-:W5:Y:S04]  /*0580*/  LDG.E R20, desc[UR36][R12.64+0x8] ;  /* 0x000008240c147981 */ /* 0x000f68000c1e1900 */
[----:B------:R-:W5:Y:S04]  /*0590*/  LDG.E R19, desc[UR36][R12.64+0xc] ;  /* 0x00000c240c137981 */ /* 0x000f68000c1e1900 */
[----:B0-----:R-:W5:Y:S04]  /*05a0*/  LDG.E R37, desc[UR36][R14.64+0xc] ;  /* 0x00000c240e257981 */ /* 0x001f68000c1e1900 */
[----:B------:R0:W-:Y:S04]  /*05b0*/  STS [R9+0x18], R10 ;  /* 0x0000180a09007388 */ /* 0x0001e80000000800 */
[----:B------:R0:W-:Y:S04]  /*05c0*/  STS [R8+0x18], R11 ;  /* 0x0000180b08007388 */ /* 0x0001e80000000800 */
[----:B------:R0:W-:Y:S04]  /*05d0*/  STS [R9+0x1c], R26 ;  /* 0x00001c1a09007388 */ /* 0x0001e80000000800 */
[----:B------:R0:W-:Y:S01]  /*05e0*/  STS [R8+0x1c], R27 ;  /* 0x00001c1b08007388 */ /* 0x0001e20000000800 */
[----:B------:R-:W-:-:S04]  /*05f0*/  IADD3 R7, PT, PT, R7, 0x10, RZ ;  /* 0x0000001007077810 */ /* 0x000fc80007ffe0ff */
[----:B------:R-:W-:Y:S01]  /*0600*/  ISETP.GE.AND P1, PT, R7, R5, PT ;  /* 0x000000050700720c */ /* 0x000fe20003f26270 */
[----:B---3--:R0:W-:Y:S04]  /*0610*/  STS [R8+0x20], R29 ;  /* 0x0000201d08007388 */ /* 0x0081e80000000800 */
[----:B----4-:R0:W-:Y:S04]  /*0620*/  STS.64 [R9+0x20], R22 ;  /* 0x0000201609007388 */ /* 0x0101e80000000a00 */
[----:B--2---:R0:W-:Y:S04]  /*0630*/  STS [R8+0x24], R31 ;  /* 0x0000241f08007388 */ /* 0x0041e80000000800 */
[----:B-----5:R0:W-:Y:S04]  /*0640*/  STS [R9+0x28], R36 ;  /* 0x0000282409007388 */ /* 0x0201e80000000800 */
[----:B------:R0:W-:Y:S04]  /*0650*/  STS [R8+0x28], R33 ;  /* 0x0000282108007388 */ /* 0x0001e80000000800 */
[----:B------:R0:W-:Y:S04]  /*0660*/  STS [R9+0x2c], R34 ;  /* 0x00002c2209007388 */ /* 0x0001e80000000800 */
[----:B------:R0:W-:Y:S04]  /*0670*/  STS [R8+0x2c], R35 ;  /* 0x00002c2308007388 */ /* 0x0001e80000000800 */
[----:B------:R0:W-:Y:S04]  /*0680*/  STS [R8+0x30], R30 ;  /* 0x0000301e08007388 */ /* 0x0001e80000000800 */
[----:B------:R0:W-:Y:S04]  /*0690*/  STS.64 [R9+0x30], R24 ;  /* 0x0000301809007388 */ /* 0x0001e80000000a00 */
[----:B------:R0:W-:Y:S04]  /*06a0*/  STS [R8+0x34], R21 ;  /* 0x0000341508007388 */ /* 0x0001e80000000800 */
[----:B------:R0:W-:Y:S04]  /*06b0*/  STS [R9+0x38], R32 ;  /* 0x0000382009007388 */ /* 0x0001e80000000800 */
[----:B------:R0:W-:Y:S04]  /*06c0*/  STS [R8+0x38], R20 ;  /* 0x0000381408007388 */ /* 0x0001e80000000800 */
[----:B------:R0:W-:Y:S04]  /*06d0*/  STS [R9+0x3c], R37 ;  /* 0x00003c2509007388 */ /* 0x0001e80000000800 */
[----:B------:R0:W-:Y:S01]  /*06e0*/  STS [R8+0x3c], R19 ;  /* 0x00003c1308007388 */ /* 0x0001e20000000800 */
[----:B------:R-:W-:Y:S05]  /*06f0*/  @!P1 BRA `(.L_x_5) ;  /* 0xfffffff800c89947 */ /* 0x000fea000383ffff */
.L_x_4:
[----:B------:R-:W-:-:S05]  /*0700*/  IMAD.IADD R5, R4, 0x1, -R7 ;  /* 0x0000000104057824 */ /* 0x000fca00078e0a07 */
[----:B------:R-:W-:-:S13]  /*0710*/  ISETP.GT.AND P1, PT, R5, 0x4, PT ;  /* 0x000000040500780c */ /* 0x000fda0003f24270 */
[----:B------:R-:W-:Y:S05]  /*0720*/  @!P1 BRA `(.L_x_6) ;  /* 0x0000000000a49947 */ /* 0x000fea0003800000 */
[----:B------:R-:W1:Y:S01]  /*0730*/  LDC.64 R12, c[0x0][0x398] ;  /* 0x0000e600ff0c7b82 */ /* 0x000e620000000a00 */
[----:B------:R-:W-:-:S07]  /*0740*/  VIADD R5, R7, 0x4 ;  /* 0x0000000407057836 */ /* 0x000fce0000000000 */
[----:B0-----:R-:W0:Y:S01]  /*0750*/  LDC.64 R18, c[0x0][0x390] ;  /* 0x0000e400ff127b82 */ /* 0x001e220000000a00 */
[----:B-1----:R-:W-:-:S04]  /*0760*/  IMAD.WIDE.U32 R10, R7, 0x4, R12 ;  /* 0x00000004070a7825 */ /* 0x002fc800078e000c */
[----:B------:R-:W-:Y:S01]  /*0770*/  IMAD.WIDE.U32 R12, R5, 0x4, R12 ;  /* 0x00000004050c7825 */ /* 0x000fe200078e000c */
[----:B------:R-:W2:Y:S03]  /*0780*/  LDG.E R22, desc[UR36][R10.64] ;  /* 0x000000240a167981 */ /* 0x000ea6000c1e1900 */
[--C-:B0-----:R-:W-:Y:S01]  /*0790*/  IMAD.WIDE.U32 R14, R7, 0x4, R18.reuse ;  /* 0x00000004070e7825 */ /* 0x101fe200078e0012 */
[----:B------:R-:W3:Y:S03]  /*07a0*/  LDG.E R24, desc[UR36][R10.64+0x4] ;  /* 0x000004240a187981 */ /* 0x000ee6000c1e1900 */
[----:B------:R-:W-:Y:S01]  /*07b0*/  IMAD.WIDE.U32 R18, R5, 0x4, R18 ;  /* 0x0000000405127825 */ /* 0x000fe200078e0012 */
[----:B------:R-:W4:Y:S04]  /*07c0*/  LDG.E R8, desc[UR36][R14.64] ;  /* 0x000000240e087981 */ /* 0x000f28000c1e1900 */
[----:B------:R-:W4:Y:S04]  /*07d0*/  LDG.E R9, desc[UR36][R14.64+0x4] ;  /* 0x000004240e097981 */ /* 0x000f28000c1e1900 */
[----:B------:R-:W5:Y:S04]  /*07e0*/  LDG.E R26, desc[UR36][R14.64+0x8] ;  /* 0x000008240e1a7981 */ /* 0x000f68000c1e1900 */
[----:B------:R-:W5:Y:S04]  /*07f0*/  LDG.E R30, desc[UR36][R10.64+0x8] ;  /* 0x000008240a1e7981 */ /* 0x000f68000c1e1900 */
[----:B------:R-:W5:Y:S04]  /*0800*/  LDG.E R32, desc[UR36][R14.64+0xc] ;  /* 0x00000c240e207981 */ /* 0x000f68000c1e1900 */
[----:B------:R0:W5:Y:S04]  /*0810*/  LDG.E R34, desc[UR36][R10.64+0xc] ;  /* 0x00000c240a227981 */ /* 0x000168000c1e1900 */
[----:B------:R-:W5:Y:S04]  /*0820*/  LDG.E R36, desc[UR36][R12.64] ;  /* 0x000000240c247981 */ /* 0x000f68000c1e1900 */
[----:B------:R-:W5:Y:S04]  /*0830*/  LDG.E R20, desc[UR36][R18.64] ;  /* 0x0000002412147981 */ /* 0x000f68000c1e1900 */
[----:B------:R-:W5:Y:S04]  /*0840*/  LDG.E R21, desc[UR36][R18.64+0x4] ;  /* 0x0000042412157981 */ /* 0x000f68000c1e1900 */
[----:B------:R-:W5:Y:S04]  /*0850*/  LDG.E R23, desc[UR36][R12.64+0x4] ;  /* 0x000004240c177981 */ /* 0x000f68000c1e1900 */
[----:B------:R-:W5:Y:S04]  /*0860*/  LDG.E R25, desc[UR36][R18.64+0x8] ;  /* 0x0000082412197981 */ /* 0x000f68000c1e1900 */
[----:B------:R-:W5:Y:S04]  /*0870*/  LDG.E R27, desc[UR36][R12.64+0x8] ;  /* 0x000008240c1b7981 */ /* 0x000f68000c1e1900 */
[----:B------:R-:W5:Y:S04]  /*0880*/  LDG.E R29, desc[UR36][R18.64+0xc] ;  /* 0x00000c24121d7981 */ /* 0x000f68000c1e1900 */
[----:B------:R-:W5:Y:S01]  /*0890*/  LDG.E R31, desc[UR36][R12.64+0xc] ;  /* 0x00000c240c1f7981 */ /* 0x000f62000c1e1900 */
[----:B------:R-:W-:-:S05]  /*08a0*/  IMAD R5, R7, 0x4, R6 ;  /* 0x0000000407057824 */ /* 0x000fca00078e0206 */
[----:B0-----:R-:W-:Y:S01]  /*08b0*/  LEA R11, R2, R5, 0x2 ;  /* 0x00000005020b7211 */ /* 0x001fe200078e10ff */
[----:B------:R-:W-:Y:S01]  /*08c0*/  VIADD R7, R7, 0x8 ;  /* 0x0000000807077836 */ /* 0x000fe20000000000 */
[----:B------:R-:W-:-:S03]  /*08d0*/  PLOP3.LUT P0, PT, PT, PT, PT, 0x8, 0x80 ;  /* 0x000000000080781c */ /* 0x000fc60003f0e170 */
[----:B--2---:R1:W-:Y:S04]  /*08e0*/  STS [R11], R22 ;  /* 0x000000160b007388 */ /* 0x0043e80000000800 */
[----:B----4-:R1:W-:Y:S04]  /*08f0*/  STS.64 [R5], R8 ;  /* 0x0000000805007388 */ /* 0x0103e80000000a00 */
[----:B---3--:R1:W-:Y:S04]  /*0900*/  STS [R11+0x4], R24 ;  /* 0x000004180b007388 */ /* 0x0083e80000000800 */
        /* <DEDUP_REMOVED lines=10> */
[----:B------:R1:W-:Y:S02]  /*09b0*/  STS [R11+0x1c], R31 ;  /* 0x00001c1f0b007388 */ /* 0x0003e40000000800 */
.L_x_6:
[----:B------:R-:W-:-:S13]  /*09c0*/  ISETP.NE.OR P0, PT, R7, R4, P0 ;  /* 0x000000040700720c */ /* 0x000fda0000705670 */
[----:B------:R-:W-:Y:S05]  /*09d0*/  @!P0 BRA `(.L_x_2) ;  /* 0x0000000000608947 */ /* 0x000fea0003800000 */
.L_x_3:
[----:B01----:R-:W0:Y:S08]  /*09e0*/  LDC.64 R8, c[0x0][0x398] ;  /* 0x0000e600ff087b82 */ /* 0x003e300000000a00 */
[----:B--2---:R-:W1:Y:S01]  /*09f0*/  LDC.64 R10, c[0x0][0x390] ;  /* 0x0000e400ff0a7b82 */ /* 0x004e620000000a00 */
[----:B0-----:R-:W-:-:S05]  /*0a00*/  IMAD.WIDE.U32 R8, R7, 0x4, R8 ;  /* 0x0000000407087825 */ /* 0x001fca00078e0008 */
[----:B------:R-:W2:Y:S01]  /*0a10*/  LDG.E R5, desc[UR36][R8.64] ;  /* 0x0000002408057981 */ /* 0x000ea2000c1e1900 */
[----:B-1----:R-:W-:-:S03]  /*0a20*/  IMAD.WIDE.U32 R12, R7, 0x4, R10 ;  /* 0x00000004070c7825 */ /* 0x002fc600078e000a */
[----:B------:R-:W3:Y:S04]  /*0a30*/  LDG.E R14, desc[UR36][R8.64+0x4] ;  /* 0x00000424080e7981 */ /* 0x000ee8000c1e1900 */
[----:B------:R-:W4:Y:S04]  /*0a40*/  LDG.E R10, desc[UR36][R12.64] ;  /* 0x000000240c0a7981 */ /* 0x000f28000c1e1900 */
[----:B------:R-:W4:Y:S04]  /*0a50*/  LDG.E R11, desc[UR36][R12.64+0x4] ;  /* 0x000004240c0b7981 */ /* 0x000f28000c1e1900 */
[----:B------:R-:W5:Y:S04]  /*0a60*/  LDG.E R15, desc[UR36][R12.64+0x8] ;  /* 0x000008240c0f7981 */ /* 0x000f68000c1e1900 */
[----:B------:R-:W5:Y:S04]  /*0a70*/  LDG.E R18, desc[UR36][R8.64+0x8] ;  /* 0x0000082408127981 */ /* 0x000f68000c1e1900 */
[----:B------:R-:W5:Y:S04]  /*0a80*/  LDG.E R19, desc[UR36][R12.64+0xc] ;  /* 0x00000c240c137981 */ /* 0x000f68000c1e1900 */
[----:B------:R-:W5:Y:S01]  /*0a90*/  LDG.E R20, desc[UR36][R8.64+0xc] ;  /* 0x00000c2408147981 */ /* 0x000f62000c1e1900 */
[----:B------:R-:W-:-:S04]  /*0aa0*/  IMAD R22, R7, 0x4, R6 ;  /* 0x0000000407167824 */ /* 0x000fc800078e0206 */
[----:B------:R-:W-:Y:S01]  /*0ab0*/  IMAD R21, R2, 0x4, R22 ;  /* 0x0000000402157824 */ /* 0x000fe200078e0216 */
[----:B------:R-:W-:-:S04]  /*0ac0*/  IADD3 R7, PT, PT, R7, 0x4, RZ ;  /* 0x0000000407077810 */ /* 0x000fc80007ffe0ff */
[----:B------:R-:W-:Y:S01]  /*0ad0*/  ISETP.NE.AND P0, PT, R7, R4, PT ;  /* 0x000000040700720c */ /* 0x000fe20003f05270 */
[----:B--2---:R2:W-:Y:S04]  /*0ae0*/  STS [R21], R5 ;  /* 0x0000000515007388 */ /* 0x0045e80000000800 */
[----:B----4-:R2:W-:Y:S04]  /*0af0*/  STS.64 [R22], R10 ;  /* 0x0000000a16007388 */ /* 0x0105e80000000a00 */
[----:B---3--:R2:W-:Y:S04]  /*0b00*/  STS [R21+0x4], R14 ;  /* 0x0000040e15007388 */ /* 0x0085e80000000800 */
[----:B-----5:R2:W-:Y:S04]  /*0b10*/  STS [R22+0x8], R15 ;  /* 0x0000080f16007388 */ /* 0x0205e80000000800 */
[----:B------:R2:W-:Y:S04]  /*0b20*/  STS [R21+0x8], R18 ;  /* 0x0000081215007388 */ /* 0x0005e80000000800 */
[----:B------:R2:W-:Y:S04]  /*0b30*/  STS [R22+0xc], R19 ;  /* 0x00000c1316007388 */ /* 0x0005e80000000800 */
[----:B------:R2:W-:Y:S01]  /*0b40*/  STS [R21+0xc], R20 ;  /* 0x00000c1415007388 */ /* 0x0005e20000000800 */
[----:B------:R-:W-:Y:S05]  /*0b50*/  @P0 BRA `(.L_x_3) ;  /* 0xfffffffc00a00947 */ /* 0x000fea000383ffff */
.L_x_2:
[----:B------:R-:W-:-:S04]  /*0b60*/  LOP3.LUT R3, R3, 0x1, RZ, 0xc0, !PT ;  /* 0x0000000103037812 */ /* 0x000fc800078ec0ff */
[----:B------:R-:W-:-:S13]  /*0b70*/  ISETP.NE.U32.AND P0, PT, R3, 0x1, PT ;  /* 0x000000010300780c */ /* 0x000fda0003f05070 */
[----:B------:R-:W-:Y:S05]  /*0b80*/  @P0 BRA `(.L_x_1) ;  /* 0x0000000000340947 */ /* 0x000fea0003800000 */
[----:B------:R-:W3:Y:S08]  /*0b90*/  LDC.64 R6, c[0x0][0x390] ;  /* 0x0000e400ff067b82 */ /* 0x000ef00000000a00 */
[----:B01----:R-:W0:Y:S01]  /*0ba0*/  LDC.64 R8, c[0x0][0x398] ;  /* 0x0000e600ff087b82 */ /* 0x003e220000000a00 */
[----:B---3--:R-:W-:-:S06]  /*0bb0*/  IMAD.WIDE.U32 R6, R4, 0x4, R6 ;  /* 0x0000000404067825 */ /* 0x008fcc00078e0006 */
[----:B------:R-:W3:Y:S01]  /*0bc0*/  LDG.E R6, desc[UR36][R6.64] ;  /* 0x0000002406067981 */ /* 0x000ee2000c1e1900 */
[----:B0-----:R-:W-:-:S06]  /*0bd0*/  IMAD.WIDE.U32 R8, R4, 0x4, R8 ;  /* 0x0000000404087825 */ /* 0x001fcc00078e0008 */
[----:B------:R-:W4:Y:S01]  /*0be0*/  LDG.E R8, desc[UR36][R8.64] ;  /* 0x0000002408087981 */ /* 0x000f22000c1e1900 */
[----:B--2---:R-:W0:Y:S01]  /*0bf0*/  S2R R10, SR_CgaCtaId ;  /* 0x00000000000a7919 */ /* 0x004e220000008800 */
[----:B------:R-:W-:-:S04]  /*0c00*/  MOV R3, 0x400 ;  /* 0x0000040000037802 */ /* 0x000fc80000000f00 */
[----:B0-----:R-:W-:-:S05]  /*0c10*/  LEA R3, R10, R3, 0x18 ;  /* 0x000000030a037211 */ /* 0x001fca00078ec0ff */
[----:B------:R-:W-:-:S04]  /*0c20*/  IMAD R3, R4, 0x4, R3 ;  /* 0x0000000404037824 */ /* 0x000fc800078e0203 */
[----:B------:R-:W-:Y:S01]  /*0c30*/  IMAD R5, R2, 0x4, R3 ;  /* 0x0000000402057824 */ /* 0x000fe200078e0203 */
[----:B---3--:R3:W-:Y:S04]  /*0c40*/  STS [R3], R6 ;  /* 0x0000000603007388 */ /* 0x0087e80000000800 */
[----:B----4-:R3:W-:Y:S02]  /*0c50*/  STS [R5], R8 ;  /* 0x0000000805007388 */ /* 0x0107e40000000800 */
.L_x_1:
[----:B------:R-:W-:Y:S05]  /*0c60*/  BSYNC.RECONVERGENT B0 ;  /* 0x0000000000007941 */ /* 0x000fea0003800200 */
.L_x_0:
[----:B------:R-:W4:Y:S01]  /*0c70*/  LDCU UR4, c[0x0][0x384] ;  /* 0x00007080ff0477ac */ /* 0x000f220008000800 */
[----:B01----:R-:W-:Y:S01]  /*0c80*/  IMAD.MOV.U32 R29, RZ, RZ, 0x7f7fffff ;  /* 0x7f7fffffff1d7424 */ /* 0x003fe200078e00ff */
[----:B----4-:R-:W-:Y:S01]  /*0c90*/  UISETP.GE.AND UP0, UPT, UR4, 0x1, UPT ;  /* 0x000000010400788c */ /* 0x010fe2000bf06270 */
[----:B------:R-:W-:Y:S08]  /*0ca0*/  BAR.SYNC.DEFER_BLOCKING 0x0 ;  /* 0x0000000000007b1d */ /* 0x000ff00000010000 */
[----:B------:R-:W-:Y:S05]  /*0cb0*/  BRA.U !UP0, `(.L_x_7) ;  /* 0x0000003108007547 */ /* 0x000fea000b800000 */
[----:B------:R-:W-:Y:S01]  /*0cc0*/  ISETP.GE.AND P0, PT, R0, 0x1, PT ;  /* 0x000000010000780c */ /* 0x000fe20003f06270 */
[----:B------:R-:W-:-:S12]  /*0cd0*/  BSSY.RECONVERGENT B8, `(.L_x_7) ;  /* 0x00002fe000087945 */ /* 0x000fd80003800200 */
[----:B------:R-:W-:Y:S05]  /*0ce0*/  @!P0 BRA `(.L_x_8) ;  /* 0x00000020008c8947 */ /* 0x000fea0003800000 */
[----:B------:R-:W-:Y:S01]  /*0cf0*/  BSSY.RECONVERGENT B7, `(.L_x_9) ;  /* 0x0000221000077945 */ /* 0x000fe20003800200 */
[----:B------:R-:W-:Y:S01]  /*0d00*/  MOV R29, 0x7f7fffff ;  /* 0x7f7fffff001d7802 */ /* 0x000fe20000000f00 */
[----:B--2---:R-:W-:Y:S02]  /*0d10*/  IMAD.MOV.U32 R19, RZ, RZ, RZ ;  /* 0x000000ffff137224 */ /* 0x004fe400078e00ff */
[----:B------:R-:W-:-:S07]  /*0d20*/  VIADD R2, R1, 0x30 ;  /* 0x0000003001027836 */ /* 0x000fce0000000000 */
.L_x_28:
[----:B------:R-:W0:Y:S01]  /*0d30*/  LDCU UR4, c[0x0][0x380] ;  /* 0x00007000ff0477ac */ /* 0x000e220008000800 */
[----:B------:R-:W-:Y:S01]  /*0d40*/  BSSY.RECONVERGENT B6, `(.L_x_10) ;  /* 0x0000217000067945 */ /* 0x000fe20003800200 */
[----:B------:R-:W1:Y:S01]  /*0d50*/  LDCU UR5, c[0x0][0x388] ;  /* 0x00007100ff0577ac */ /* 0x000e620008000800 */
[----:B0-----:R-:W-:-:S05]  /*0d60*/  IMAD R12, R19, UR4, R28 ;  /* 0x00000004130c7c24 */ /* 0x001fca000f8e021c */
[----:B-1----:R-:W-:-:S13]  /*0d70*/  ISETP.GE.U32.AND P0, PT, R12, UR5, PT ;  /* 0x000000050c007c0c */ /* 0x002fda000bf06070 */
[----:B------:R-:W-:Y:S05]  /*0d80*/  @P0 BRA `(.L_x_11) ;  /* 0x0000002000480947 */ /* 0x000fea0003800000 */
[----:B------:R-:W3:Y:S08]  /*0d90*/  LDC R0, c[0x0][0x38c] ;  /* 0x0000e300ff007b82 */ /* 0x000ef00000000800 */
[----:B------:R-:W0:Y:S01]  /*0da0*/  LDC R4, c[0x0][0x38c] ;  /* 0x0000e300ff047b82 */ /* 0x000e220000000800 */
[----:B---3--:R-:W-:-:S05]  /*0db0*/  VIADD R5, R0, 0xffffffff ;  /* 0xffffffff00057836 */ /* 0x008fca0000000000 */
[----:B------:R-:W-:Y:S02]  /*0dc0*/  ISETP.GE.U32.AND P0, PT, R5, 0x3, PT ;  /* 0x000000030500780c */ /* 0x000fe40003f06070 */
[----:B0-----:R-:W-:-:S11]  /*0dd0*/  MOV R7, R4 ;  /* 0x0000000400077202 */ /* 0x001fd60000000f00 */
[----:B------:R-:W-:Y:S05]  /*0de0*/  @!P0 BRA `(.L_x_12) ;  /* 0x0000000400988947 */ /* 0x000fea0003800000 */
[----:B------:R-:W0:Y:S01]  /*0df0*/  LDCU UR4, c[0x0][0x38c] ;  /* 0x00007180ff0477ac */ /* 0x000e220008000800 */
[----:B------:R-:W-:Y:S01]  /*0e00*/  BSSY.RECONVERGENT B0, `(.L_x_13) ;  /* 0x0000063000007945 */ /* 0x000fe20003800200 */
[----:B------:R-:W-:Y:S02]  /*0e10*/  IMAD.MOV.U32 R3, RZ, RZ, R2 ;  /* 0x000000ffff037224 */ /* 0x000fe400078e0002 */
[----:B------:R-:W-:Y:S01]  /*0e20*/  IMAD.MOV.U32 R13, RZ, RZ, R5 ;  /* 0x000000ffff0d7224 */ /* 0x000fe200078e0005 */
[----:B0-----:R-:W-:-:S04]  /*0e30*/  ULOP3.LUT UR4, UR4, 0x7ffffffc, URZ, 0xc0, !UPT ;  /* 0x7ffffffc04047892 */ /* 0x001fc8000f8ec0ff */
[----:B------:R-:W-:-:S06]  /*0e40*/  UIADD3 UR4, UPT, UPT, -UR4, URZ, URZ ;  /* 0x000000ff04047290 */ /* 0x000fcc000fffe1ff */
[----:B------:R-:W-:-:S07]  /*0e50*/  IMAD.U32 R14, RZ, RZ, UR4 ;  /* 0x00000004ff0e7e24 */ /* 0x000fce000f8e00ff */
.L_x_14:
[----:B------:R-:W-:Y:S01]  /*0e60*/  IADD3 R11, PT, PT, R13, 0x1, RZ ;  /* 0x000000010d0b7810 */ /* 0x000fe20007ffe0ff */
[----:B------:R-:W0:Y:S01]  /*0e70*/  I2F.U32.RP R15, R13 ;  /* 0x0000000d000f7306 */ /* 0x000e220000209000 */
[----:B------:R-:W-:Y:S02]  /*0e80*/  IADD3 R14, PT, PT, R14, 0x4, RZ ;  /* 0x000000040e0e7810 */ /* 0x000fe40007ffe0ff */
[----:B------:R-:W-:Y:S01]  /*0e90*/  ISETP.NE.U32.AND P2, PT, R11, RZ, PT ;  /* 0x000000ff0b00720c */ /* 0x000fe20003f45070 */
[----:B------:R-:W-:-:S04]  /*0ea0*/  IMAD.MOV R21, RZ, RZ, -R11 ;  /* 0x000000ffff157224 */ /* 0x000fc800078e0a0b */
[----:B------:R-:W1:Y:S08]  /*0eb0*/  I2F.U32.RP R9, R11 ;  /* 0x0000000b00097306 */ /* 0x000e700000209000 */
[----:B0-----:R-:W-:Y:S08]  /*0ec0*/  MUFU.RCP R15, R15 ;  /* 0x0000000f000f7308 */ /* 0x001ff00000001000 */
[----:B-1----:R-:W0:Y:S02]  /*0ed0*/  MUFU.RCP R9, R9 ;  /* 0x0000000900097308 */ /* 0x002e240000001000 */
[----:B0-----:R-:W-:-:S02]  /*0ee0*/  VIADD R6, R9, 0xffffffe ;  /* 0x0ffffffe09067836 */ /* 0x001fc40000000000 */
[----:B------:R-:W-:-:S04]  /*0ef0*/  VIADD R9, R13, 0xffffffff ;  /* 0xffffffff0d097836 */ /* 0x000fc80000000000 */
[----:B------:R0:W1:Y:S02]  /*0f00*/  F2I.FTZ.U32.TRUNC.NTZ R7, R6 ;  /* 0x0000000600077305 */ /* 0x000064000021f000 */
[----:B0-----:R-:W-:Y:S02]  /*0f10*/  IMAD.MOV.U32 R6, RZ, RZ, RZ ;  /* 0x000000ffff067224 */ /* 0x001fe400078e00ff */
[----:B-1----:R-:W-:-:S04]  /*0f20*/  IMAD R21, R21, R7, RZ ;  /* 0x0000000715157224 */ /* 0x002fc800078e02ff */
[----:B------:R-:W-:-:S04]  /*0f30*/  IMAD.HI.U32 R7, R7, R21, R6 ;  /* 0x0000001507077227 */ /* 0x000fc800078e0006 */
[----:B------:R-:W-:Y:S02]  /*0f40*/  VIADD R6, R15, 0xffffffe ;  /* 0x0ffffffe0f067836 */ /* 0x000fe40000000000 */
[----:B------:R-:W-:Y:S01]  /*0f50*/  IMAD.HI.U32 R8, R7, R12, RZ ;  /* 0x0000000c07087227 */ /* 0x000fe200078e00ff */
[----:B------:R-:W0:Y:S04]  /*0f60*/  I2F.U32.RP R15, R9 ;  /* 0x00000009000f7306 */ /* 0x000e280000209000 */
[----:B------:R-:W-:-:S04]  /*0f70*/  IADD3 R10, PT, PT, -R8, RZ, RZ ;  /* 0x000000ff080a7210 */ /* 0x000fc80007ffe1ff */
[----:B------:R1:W2:Y:S01]  /*0f80*/  F2I.FTZ.U32.TRUNC.NTZ R7, R6 ;  /* 0x0000000600077305 */ /* 0x0002a2000021f000 */
[----:B------:R-:W-:-:S05]  /*0f90*/  IMAD R10, R11, R10, R12 ;  /* 0x0000000a0b0a7224 */ /* 0x000fca00078e020c */
[----:B------:R-:W-:Y:S02]  /*0fa0*/  ISETP.GE.U32.AND P0, PT, R10, R11, PT ;  /* 0x0000000b0a00720c */ /* 0x000fe40003f06070 */
[----:B0-----:R-:W0:Y:S01]  /*0fb0*/  MUFU.RCP R15, R15 ;  /* 0x0000000f000f7308 */ /* 0x001e220000001000 */
[----:B-1----:R-:W-:-:S10]  /*0fc0*/  IMAD.MOV.U32 R6, RZ, RZ, RZ ;  /* 0x000000ffff067224 */ /* 0x002fd400078e00ff */
[----:B------:R-:W-:Y:S01]  /*0fd0*/  @P0 IMAD.IADD R10, R10, 0x1, -R11 ;  /* 0x000000010a0a0824 */ /* 0x000fe200078e0a0b */
[----:B------:R-:W-:-:S04]  /*0fe0*/  @P0 IADD3 R8, PT, PT, R8, 0x1, RZ ;  /* 0x0000000108080810 */ /* 0x000fc80007ffe0ff */
[----:B------:R-:W-:Y:S01]  /*0ff0*/  ISETP.GE.U32.AND P1, PT, R10, R11, PT ;  /* 0x0000000b0a00720c */ /* 0x000fe20003f26070 */
[----:B--2---:R-:W-:-:S04]  /*1000*/  IMAD.MOV R10, RZ, RZ, -R7 ;  /* 0x000000ffff0a7224 */ /* 0x004fc800078e0a07 */
[----:B------:R-:W-:-:S04]  /*1010*/  IMAD R21, R10, R13, RZ ;  /* 0x0000000d0a157224 */ /* 0x000fc800078e02ff */
[----:B------:R-:W-:-:S04]  /*1020*/  IMAD.HI.U32 R7, R7, R21, R6 ;  /* 0x0000001507077227 */ /* 0x000fc800078e0006 */
[----:B------:R-:W-:Y:S01]  /*1030*/  @P1 VIADD R8, R8, 0x1 ;  /* 0x0000000108081836 */ /* 0x000fe20000000000 */
[----:B------:R-:W-:Y:S01]  /*1040*/  @!P2 LOP3.LUT R8, RZ, R11, RZ, 0x33, !PT ;  /* 0x0000000bff08a212 */ /* 0x000fe200078e33ff */
[C---:B------:R-:W-:Y:S01]  /*1050*/  VIADD R11, R13.reuse, 0xfffffffe ;  /* 0xfffffffe0d0b7836 */ /* 0x040fe20000000000 */
[----:B------:R-:W-:Y:S01]  /*1060*/  ISETP.NE.U32.AND P2, PT, R13, RZ, PT ;  /* 0x000000ff0d00720c */ /* 0x000fe20003f45070 */
[----:B------:R-:W-:Y:S02]  /*1070*/  IMAD.MOV R21, RZ, RZ, -R9 ;  /* 0x000000ffff157224 */ /* 0x000fe400078e0a09 */
[----:B------:R-:W-:-:S04]  /*1080*/  IMAD.HI.U32 R10, R7, R8, RZ ;  /* 0x00000008070a7227 */ /* 0x000fc800078e00ff */
[----:B0-----:R-:W-:Y:S01]  /*1090*/  VIADD R7, R15, 0xffffffe ;  /* 0x0ffffffe0f077836 */ /* 0x001fe20000000000 */
[----:B------:R-:W-:Y:S01]  /*10a0*/  IADD3 R6, PT, PT, -R10, RZ, RZ ;  /* 0x000000ff0a067210 */ /* 0x000fe20007ffe1ff */
[----:B------:R-:W0:Y:S04]  /*10b0*/  I2F.U32.RP R15, R11 ;  /* 0x0000000b000f7306 */ /* 0x000e280000209000 */
[----:B------:R-:W-:-:S04]  /*10c0*/  IMAD R6, R13, R6, R8 ;  /* 0x000000060d067224 */ /* 0x000fc800078e0208 */
[----:B------:R-:W1:Y:S01]  /*10d0*/  F2I.FTZ.U32.TRUNC.NTZ R7, R7 ;  /* 0x0000000700077305 */ /* 0x000e62000021f000 */
[----:B------:R-:W-:-:S07]  /*10e0*/  ISETP.GE.U32.AND P0, PT, R6, R13, PT ;  /* 0x0000000d0600720c */ /* 0x000fce0003f06070 */
[----:B0-----:R-:W0:Y:S06]  /*10f0*/  MUFU.RCP R15, R15 ;  /* 0x0000000f000f7308 */ /* 0x001e2c0000001000 */
[----:B------:R-:W-:Y:S01]  /*1100*/  @P0 IMAD.IADD R6, R6, 0x1, -R13 ;  /* 0x0000000106060824 */ /* 0x000fe200078e0a0d */
[----:B------:R-:W-:Y:S01]  /*1110*/  @P0 IADD3 R10, PT, PT, R10, 0x1, RZ ;  /* 0x000000010a0a0810 */ /* 0x000fe20007ffe0ff */
[----:B-1----:R-:W-:-:S03]  /*1120*/  IMAD R21, R21, R7, RZ ;  /* 0x0000000715157224 */ /* 0x002fc600078e02ff */
[----:B------:R-:W-:Y:S01]  /*1130*/  ISETP.GE.U32.AND P1, PT, R6, R13, PT ;  /* 0x0000000d0600720c */ /* 0x000fe20003f26070 */
[----:B------:R-:W-:-:S04]  /*1140*/  IMAD.MOV.U32 R6, RZ, RZ, RZ ;  /* 0x000000ffff067224 */ /* 0x000fc800078e00ff */
[----:B------:R-:W-:-:S08]  /*1150*/  IMAD.HI.U32 R7, R7, R21, R6 ;  /* 0x0000001507077227 */ /* 0x000fd000078e0006 */
[----:B------:R-:W-:Y:S01]  /*1160*/  @P1 VIADD R10, R10, 0x1 ;  /* 0x000000010a0a1836 */ /* 0x000fe20000000000 */
[----:B------:R-:W-:Y:S02]  /*1170*/  @!P2 LOP3.LUT R10, RZ, R13, RZ, 0x33, !PT ;  /* 0x0000000dff0aa212 */ /* 0x000fe400078e33ff */
[----:B------:R-:W-:-:S03]  /*1180*/  ISETP.NE.U32.AND P2, PT, R9, RZ, PT ;  /* 0x000000ff0900720c */ /* 0x000fc60003f45070 */
[----:B------:R-:W-:-:S04]  /*1190*/  IMAD.HI.U32 R20, R7, R10, RZ ;  /* 0x0000000a07147227 */ /* 0x000fc800078e00ff */
[----:B0-----:R-:W-:Y:S01]  /*11a0*/  VIADD R7, R15, 0xffffffe ;  /* 0x0ffffffe0f077836 */ /* 0x001fe20000000000 */
[----:B------:R-:W-:-:S05]  /*11b0*/  IADD3 R6, PT, PT, -R20, RZ, RZ ;  /* 0x000000ff14067210 */ /* 0x000fca0007ffe1ff */
[----:B------:R-:W-:Y:S01]  /*11c0*/  IMAD R6, R9, R6, R10 ;  /* 0x0000000609067224 */ /* 0x000fe200078e020a */
[----:B------:R-:W0:Y:S04]  /*11d0*/  F2I.FTZ.U32.TRUNC.NTZ R7, R7 ;  /* 0x0000000700077305 */ /* 0x000e28000021f000 */
[----:B------:R-:W-:-:S13]  /*11e0*/  ISETP.GE.U32.AND P0, PT, R6, R9, PT ;  /* 0x000000090600720c */ /* 0x000fda0003f06070 */
[----:B------:R-:W-:Y:S01]  /*11f0*/  @P0 IMAD.IADD R6, R6, 0x1, -R9 ;  /* 0x0000000106060824 */ /* 0x000fe200078e0a09 */
[----:B------:R-:W-:-:S04]  /*1200*/  @P0 IADD3 R20, PT, PT, R20, 0x1, RZ ;  /* 0x0000000114140810 */ /* 0x000fc80007ffe0ff */
[----:B------:R-:W-:Y:S01]  /*1210*/  ISETP.GE.U32.AND P1, PT, R6, R9, PT ;  /* 0x000000090600720c */ /* 0x000fe20003f26070 */
[----:B------:R-:W-:-:S04]  /*1220*/  IMAD.MOV R6, RZ, RZ, -R11 ;  /* 0x000000ffff067224 */ /* 0x000fc800078e0a0b */
[----:B0-----:R-:W-:Y:S02]  /*1230*/  IMAD R15, R6, R7, RZ ;  /* 0x00000007060f7224 */ /* 0x001fe400078e02ff */
[----:B------:R-:W-:-:S04]  /*1240*/  IMAD.MOV.U32 R6, RZ, RZ, RZ ;  /* 0x000000ffff067224 */ /* 0x000fc800078e00ff */
[----:B------:R-:W-:-:S04]  /*1250*/  IMAD.HI.U32 R15, R7, R15, R6 ;  /* 0x0000000f070f7227 */ /* 0x000fc800078e0006 */
[----:B------:R-:W-:Y:S01]  /*1260*/  @P1 VIADD R20, R20, 0x1 ;  /* 0x0000000114141836 */ /* 0x000fe20000000000 */
[----:B------:R-:W-:Y:S01]  /*1270*/  @!P2 LOP3.LUT R20, RZ, R9, RZ, 0x33, !PT ;  /* 0x00000009ff14a212 */ /* 0x000fe200078e33ff */
[----:B------:R-:W-:Y:S01]  /*1280*/  IMAD R7, R8, R13, R8 ;  /* 0x0000000d08077224 */ /* 0x000fe200078e0208 */
[----:B------:R-:W-:-:S03]  /*1290*/  ISETP.NE.U32.AND P2, PT, R11, RZ, PT ;  /* 0x000000ff0b00720c */ /* 0x000fc60003f45070 */
[----:B------:R-:W-:-:S04]  /*12a0*/  IMAD.HI.U32 R15, R15, R20, RZ ;  /* 0x000000140f0f7227 */ /* 0x000fc800078e00ff */
[----:B------:R-:W-:Y:S02]  /*12b0*/  IMAD.MOV R6, RZ, RZ, -R15 ;  /* 0x000000ffff067224 */ /* 0x000fe400078e0a0f */
[--C-:B------:R-:W-:Y:S02]  /*12c0*/  IMAD.MOV R21, RZ, RZ, -R20.reuse ;  /* 0x000000ffff157224 */ /* 0x100fe400078e0a14 */
[----:B------:R-:W-:-:S05]  /*12d0*/  IMAD R6, R11, R6, R20 ;  /* 0x000000060b067224 */ /* 0x000fca00078e0214 */
[----:B------:R-:W-:-:S13]  /*12e0*/  ISETP.GE.U32.AND P0, PT, R6, R11, PT ;  /* 0x0000000b0600720c */ /* 0x000fda0003f06070 */
[----:B------:R-:W-:Y:S01]  /*12f0*/  @P0 IADD3 R6, PT, PT, -R11, R6, RZ ;  /* 0x000000060b060210 */ /* 0x000fe20007ffe1ff */
[----:B------:R-:W-:Y:S01]  /*1300*/  @P0 VIADD R15, R15, 0x1 ;  /* 0x000000010f0f0836 */ /* 0x000fe20000000000 */
[----:B------:R-:W-:Y:S02]  /*1310*/  ISETP.NE.AND P0, PT, R14, RZ, PT ;  /* 0x000000ff0e00720c */ /* 0x000fe40003f05270 */
[----:B------:R-:W-:Y:S02]  /*1320*/  ISETP.GE.U32.AND P1, PT, R6, R11, PT ;  /* 0x0000000b0600720c */ /* 0x000fe40003f26070 */
[----:B------:R-:W-:Y:S01]  /*1330*/  IADD3 R6, PT, PT, -R10, RZ, RZ ;  /* 0x000000ff0a067210 */ /* 0x000fe20007ffe1ff */
[----:B------:R-:W-:-:S04]  /*1340*/  IMAD R10, R9, R21, R10 ;  /* 0x00000015090a7224 */ /* 0x000fc800078e020a */
[C---:B------:R-:W-:Y:S01]  /*1350*/  IMAD R6, R13.reuse, R6, R8 ;  /* 0x000000060d067224 */ /* 0x040fe200078e0208 */
[----:B------:R-:W-:Y:S01]  /*1360*/  IADD3 R8, PT, PT, R12, 0x1, -R7 ;  /* 0x000000010c087810 */ /* 0x000fe20007ffe807 */
[----:B------:R-:W-:Y:S02]  /*1370*/  VIADD R10, R10, 0x1 ;  /* 0x000000010a0a7836 */ /* 0x000fe40000000000 */
[----:B------:R-:W-:Y:S01]  /*1380*/  VIADD R13, R13, 0xfffffffc ;  /* 0xfffffffc0d0d7836 */ /* 0x000fe20000000000 */
[----:B------:R-:W-:Y:S01]  /*1390*/  IADD3 R9, PT, PT, R6, 0x1, RZ ;  /* 0x0000000106097810 */ /* 0x000fe20007ffe0ff */
[----:B------:R-:W-:Y:S01]  /*13a0*/  @P1 VIADD R15, R15, 0x1 ;  /* 0x000000010f0f1836 */ /* 0x000fe20000000000 */
[----:B------:R-:W-:-:S05]  /*13b0*/  @!P2 LOP3.LUT R15, RZ, R11, RZ, 0x33, !PT ;  /* 0x0000000bff0fa212 */ /* 0x000fca00078e33ff */
[--C-:B------:R-:W-:Y:S02]  /*13c0*/  IMAD.MOV R22, RZ, RZ, -R15.reuse ;  /* 0x000000ffff167224 */ /* 0x100fe400078e0a0f */
[----:B------:R-:W-:Y:S02]  /*13d0*/  IMAD.MOV.U32 R12, RZ, RZ, R15 ;  /* 0x000000ffff0c7224 */ /* 0x000fe400078e000f */
[----:B------:R-:W-:-:S04]  /*13e0*/  IMAD R11, R11, R22, R20 ;  /* 0x000000160b0b7224 */ /* 0x000fc800078e0214 */
[----:B------:R-:W-:-:S05]  /*13f0*/  VIADD R11, R11, 0x1 ;  /* 0x000000010b0b7836 */ /* 0x000fca0000000000 */
[----:B------:R0:W-:Y:S02]  /*1400*/  STL.128 [R3], R8 ;  /* 0x0000000803007387 */ /* 0x0001e40000100c00 */
[----:B0-----:R-:W-:Y:S01]  /*1410*/  IADD3 R3, PT, PT, R3, 0x10, RZ ;  /* 0x0000001003037810 */ /* 0x001fe20007ffe0ff */
[----:B------:R-:W-:Y:S06]  /*1420*/  @P0 BRA `(.L_x_14) ;  /* 0xfffffff8008c0947 */ /* 0x000fec000383ffff */
[----:B------:R-:W-:Y:S05]  /*1430*/  BSYNC.RECONVERGENT B0 ;  /* 0x0000000000007941 */ /* 0x000fea0003800200 */
.L_x_13:
[----:B------:R-:W-:-:S07]  /*1440*/  VIADD R7, R13, 0x1 ;  /* 0x000000010d077836 */ /* 0x000fce0000000000 */
.L_x_12:
[----:B------:R-:W-:-:S04]  /*1450*/  LOP3.LUT R3, R0, 0x3, RZ, 0xc0, !PT ;  /* 0x0000000300037812 */ /* 0x000fc800078ec0ff */
[----:B------:R-:W-:-:S13]  /*1460*/  ISETP.NE.AND P0, PT, R3, RZ, PT ;  /* 0x000000ff0300720c */ /* 0x000fda0003f05270 */
[----:B------:R-:W-:Y:S05]  /*1470*/  @!P0 BRA `(.L_x_15) ;  /* 0x00000004003c8947 */ /* 0x000fea0003800000 */
[----:B------:R-:W0:Y:S01]  /*1480*/  LDCU UR5, c[0x0][0x38c] ;  /* 0x00007180ff0577ac */ /* 0x000e220008000800 */
[----:B------:R-:W-:Y:S01]  /*1490*/  ISETP.NE.AND P1, PT, R3, 0x1, PT ;  /* 0x000000010300780c */ /* 0x000fe20003f25270 */
[----:B0-----:R-:W-:-:S04]  /*14a0*/  ULOP3.LUT UR4, UR5, 0x1, URZ, 0xc0, !UPT ;  /* 0x0000000105047892 */ /* 0x001fc8000f8ec0ff */
[----:B------:R-:W-:-:S08]  /*14b0*/  UISETP.NE.U32.AND UP0, UPT, UR4, 0x1, UPT ;  /* 0x000000010400788c */ /* 0x000fd0000bf05070 */
[----:B------:R-:W-:Y:S05]  /*14c0*/  @!P1 BRA `(.L_x_16) ;  /* 0x0000000000d09947 */ /* 0x000fea0003800000 */
[----:B------:R-:W0:Y:S01]  /*14d0*/  I2F.U32.RP R10, R7 ;  /* 0x00000007000a7306 */ /* 0x000e220000209000 */
[C---:B------:R-:W-:Y:S01]  /*14e0*/  VIADD R6, R7.reuse, 0xffffffff ;  /* 0xffffffff07067836 */ /* 0x040fe20000000000 */
[----:B------:R-:W-:Y:S01]  /*14f0*/  IADD3 R11, PT, PT, RZ, -R7, RZ ;  /* 0x80000007ff0b7210 */ /* 0x000fe20007ffe0ff */
[----:B------:R-:W1:Y:S01]  /*1500*/  LDCU UR4, c[0x0][0x38c] ;  /* 0x00007180ff0477ac */ /* 0x000e620008000800 */
[----:B------:R-:W-:-:S04]  /*1510*/  ISETP.NE.U32.AND P3, PT, R7, RZ, PT ;  /* 0x000000ff0700720c */ /* 0x000fc80003f65070 */
[----:B------:R-:W2:Y:S08]  /*1520*/  I2F.U32.RP R13, R6 ;  /* 0x00000006000d7306 */ /* 0x000eb00000209000 */
[----:B0-----:R-:W0:Y:S08]  /*1530*/  MUFU.RCP R10, R10 ;  /* 0x0000000a000a7308 */ /* 0x001e300000001000 */
[----:B--2---:R-:W-:Y:S01]  /*1540*/  MUFU.RCP R13, R13 ;  /* 0x0000000d000d7308 */ /* 0x004fe20000001000 */
[----:B0-----:R-:W-:-:S07]  /*1550*/  VIADD R8, R10, 0xffffffe ;  /* 0x0ffffffe0a087836 */ /* 0x001fce0000000000 */
[----:B------:R0:W2:Y:S02]  /*1560*/  F2I.FTZ.U32.TRUNC.NTZ R9, R8 ;  /* 0x0000000800097305 */ /* 0x0000a4000021f000 */
[----:B0-----:R-:W-:Y:S02]  /*1570*/  IMAD.MOV.U32 R8, RZ, RZ, RZ ;  /* 0x000000ffff087224 */ /* 0x001fe400078e00ff */
[----:B--2---:R-:W-:-:S04]  /*1580*/  IMAD R11, R11, R9, RZ ;  /* 0x000000090b0b7224 */ /* 0x004fc800078e02ff */
[----:B------:R-:W-:-:S06]  /*1590*/  IMAD.HI.U32 R9, R9, R11, R8 ;  /* 0x0000000b09097227 */ /* 0x000fcc00078e0008 */
[----:B------:R-:W-:-:S05]  /*15a0*/  IMAD.HI.U32 R11, R9, R12, RZ ;  /* 0x0000000c090b7227 */ /* 0x000fca00078e00ff */
[----:B------:R-:W-:-:S05]  /*15b0*/  IADD3 R9, PT, PT, -R11, RZ, RZ ;  /* 0x000000ff0b097210 */ /* 0x000fca0007ffe1ff */
[----:B------:R-:W-:Y:S02]  /*15c0*/  IMAD R8, R7, R9, R12 ;  /* 0x0000000907087224 */ /* 0x000fe400078e020c */
[----:B------:R-:W-:-:S03]  /*15d0*/  VIADD R9, R13, 0xffffffe ;  /* 0x0ffffffe0d097836 */ /* 0x000fc60000000000 */
[----:B------:R-:W-:-:S03]  /*15e0*/  ISETP.GE.U32.AND P1, PT, R8, R7, PT ;  /* 0x000000070800720c */ /* 0x000fc60003f26070 */
[----:B------:R-:W0:Y:S10]  /*15f0*/  F2I.FTZ.U32.TRUNC.NTZ R9, R9 ;  /* 0x0000000900097305 */ /* 0x000e34000021f000 */
[----:B------:R-:W-:-:S02]  /*1600*/  @P1 IMAD.IADD R8, R8, 0x1, -R7 ;  /* 0x0000000108081824 */ /* 0x000fc400078e0a07 */
[----:B------:R-:W-:-:S03]  /*1610*/  @P1 VIADD R11, R11, 0x1 ;  /* 0x000000010b0b1836 */ /* 0x000fc60000000000 */
[----:B------:R-:W-:Y:S02]  /*1620*/  ISETP.GE.U32.AND P2, PT, R8, R7, PT ;  /* 0x000000070800720c */ /* 0x000fe40003f46070 */
[----:B------:R-:W-:-:S05]  /*1630*/  IADD3 R8, PT, PT, RZ, -R6, RZ ;  /* 0x80000006ff087210 */ /* 0x000fca0007ffe0ff */
[----:B0-----:R-:W-:Y:S02]  /*1640*/  IMAD R13, R8, R9, RZ ;  /* 0x00000009080d7224 */ /* 0x001fe400078e02ff */
[----:B------:R-:W-:-:S04]  /*1650*/  HFMA2 R8, -RZ, RZ, 0, 0 ;  /* 0x00000000ff087431 */ /* 0x000fc800000001ff */
[----:B------:R-:W-:Y:S01]  /*1660*/  @P2 VIADD R11, R11, 0x1 ;  /* 0x000000010b0b2836 */ /* 0x000fe20000000000 */
[----:B------:R-:W-:Y:S02]  /*1670*/  @!P3 LOP3.LUT R11, RZ, R7, RZ, 0x33, !PT ;  /* 0x00000007ff0bb212 */ /* 0x000fe400078e33ff */
[C---:B------:R-:W-:Y:S01]  /*1680*/  ISETP.NE.U32.AND P3, PT, R6.reuse, RZ, PT ;  /* 0x000000ff0600720c */ /* 0x040fe20003f65070 */
[----:B------:R-:W-:Y:S01]  /*1690*/  IMAD.HI.U32 R8, R9, R13, R8 ;  /* 0x0000000d09087227 */ /* 0x000fe200078e0008 */
[----:B-1----:R-:W-:-:S05]  /*16a0*/  IADD3 R13, PT, PT, -R6, UR4, RZ ;  /* 0x00000004060d7c10 */ /* 0x002fca000fffe1ff */
[----:B------:R-:W-:-:S04]  /*16b0*/  IMAD.HI.U32 R10, R8, R11, RZ ;  /* 0x0000000b080a7227 */ /* 0x000fc800078e00ff */
[----:B------:R-:W-:Y:S02]  /*16c0*/  IMAD.MOV R9, RZ, RZ, -R10 ;  /* 0x000000ffff097224 */ /* 0x000fe400078e0a0a */
[--C-:B------:R-:W-:Y:S02]  /*16d0*/  IMAD.MOV R8, RZ, RZ, -R11.reuse ;  /* 0x000000ffff087224 */ /* 0x100fe400078e0a0b */
[----:B------:R-:W-:Y:S02]  /*16e0*/  IMAD R9, R6, R9, R11 ;  /* 0x0000000906097224 */ /* 0x000fe400078e020b */
[----:B------:R-:W-:Y:S02]  /*16f0*/  IMAD R8, R7, R8, R12 ;  /* 0x0000000807087224 */ /* 0x000fe400078e020c */
[----:B------:R-:W-:Y:S01]  /*1700*/  IMAD R13, R13, 0x4, R2 ;  /* 0x000000040d0d7824 */ /* 0x000fe200078e0202 */
[----:B------:R-:W-:Y:S02]  /*1710*/  ISETP.GE.U32.AND P1, PT, R9, R6, PT ;  /* 0x000000060900720c */ /* 0x000fe40003f26070 */
[----:B------:R-:W-:-:S11]  /*1720*/  IADD3 R8, PT, PT, R8, 0x1, RZ ;  /* 0x0000000108087810 */ /* 0x000fd60007ffe0ff */
[----:B------:R-:W-:Y:S01]  /*1730*/  @P1 IMAD.IADD R9, R9, 0x1, -R6 ;  /* 0x0000000109091824 */ /* 0x000fe200078e0a06 */
[----:B------:R-:W-:-:S04]  /*1740*/  @P1 IADD3 R10, PT, PT, R10, 0x1, RZ ;  /* 0x000000010a0a1810 */ /* 0x000fc80007ffe0ff */
[----:B------:R-:W-:Y:S02]  /*1750*/  ISETP.GE.U32.AND P2, PT, R9, R6, PT ;  /* 0x000000060900720c */ /* 0x000fe40003f46070 */
[C---:B------:R-:W-:Y:S01]  /*1760*/  IADD3 R9, PT, PT, -R7.reuse, UR4, RZ ;  /* 0x0000000407097c10 */ /* 0x040fe2000fffe1ff */
[----:B------:R-:W-:-:S04]  /*1770*/  VIADD R7, R7, 0xfffffffe ;  /* 0xfffffffe07077836 */ /* 0x000fc80000000000 */
[----:B------:R-:W-:-:S05]  /*1780*/  IMAD R9, R9, 0x4, R2 ;  /* 0x0000000409097824 */ /* 0x000fca00078e0202 */
[----:B------:R0:W-:Y:S01]  /*1790*/  STL [R9], R8 ;  /* 0x0000000809007387 */ /* 0x0001e20000100800 */
[----:B------:R-:W-:Y:S01]  /*17a0*/  @P2 VIADD R10, R10, 0x1 ;  /* 0x000000010a0a2836 */ /* 0x000fe20000000000 */
[----:B------:R-:W-:-:S04]  /*17b0*/  @!P3 LOP3.LUT R10, RZ, R6, RZ, 0x33, !PT ;  /* 0x00000006ff0ab212 */ /* 0x000fc800078e33ff */
[----:B------:R-:W-:Y:S02]  /*17c0*/  IADD3 R14, PT, PT, -R10, RZ, RZ ;  /* 0x000000ff0a0e7210 */ /* 0x000fe40007ffe1ff */
[----:B------:R-:W-:-:S03]  /*17d0*/  MOV R12, R10 ;  /* 0x0000000a000c7202 */ /* 0x000fc60000000f00 */
[----:B------:R-:W-:-:S04]  /*17e0*/  IMAD R6, R6, R14, R11 ;  /* 0x0000000e06067224 */ /* 0x000fc800078e020b */
[----:B------:R-:W-:-:S05]  /*17f0*/  VIADD R6, R6, 0x1 ;  /* 0x0000000106067836 */ /* 0x000fca0000000000 */
[----:B------:R0:W-:Y:S02]  /*1800*/  STL [R13], R6 ;  /* 0x000000060d007387 */ /* 0x0001e40000100800 */
.L_x_16:
[----:B------:R-:W-:Y:S05]  /*1810*/  BRA.U UP0, `(.L_x_15) ;  /* 0x0000000100547547 */ /* 0x000fea000b800000 */
[----:B0-----:R-:W0:Y:S01]  /*1820*/  I2F.U32.RP R6, R7 ;  /* 0x0000000700067306 */ /* 0x001e220000209000 */
[----:B------:R-:W-:-:S07]  /*1830*/  ISETP.NE.U32.AND P2, PT, R7, RZ, PT ;  /* 0x000000ff0700720c */ /* 0x000fce0003f45070 */
[----:B0-----:R-:W0:Y:S02]  /*1840*/  MUFU.RCP R6, R6 ;  /* 0x0000000600067308 */ /* 0x001e240000001000 */
[----:B0-----:R-:W-:-:S06]  /*1850*/  VIADD R8, R6, 0xffffffe ;  /* 0x0ffffffe06087836 */ /* 0x001fcc0000000000 */
[----:B------:R0:W1:Y:S02]  /*1860*/  F2I.FTZ.U32.TRUNC.NTZ R9, R8 ;  /* 0x0000000800097305 */ /* 0x000064000021f000 */
[----:B0-----:R-:W-:Y:S02]  /*1870*/  HFMA2 R8, -RZ, RZ, 0, 0 ;  /* 0x00000000ff087431 */ /* 0x001fe400000001ff */
[----:B-1----:R-:W-:-:S04]  /*1880*/  IMAD.MOV R10, RZ, RZ, -R9 ;  /* 0x000000ffff0a7224 */ /* 0x002fc800078e0a09 */
[----:B------:R-:W-:-:S04]  /*1890*/  IMAD R11, R10, R7, RZ ;  /* 0x000000070a0b7224 */ /* 0x000fc800078e02ff */
[----:B------:R-:W-:-:S06]  /*18a0*/  IMAD.HI.U32 R9, R9, R11, R8 ;  /* 0x0000000b09097227 */ /* 0x000fcc00078e0008 */
[----:B------:R-:W-:-:S04]  /*18b0*/  IMAD.HI.U32 R9, R9, R12, RZ ;  /* 0x0000000c09097227 */ /* 0x000fc800078e00ff */
[----:B------:R-:W-:-:S04]  /*18c0*/  IMAD.MOV R9, RZ, RZ, -R9 ;  /* 0x000000ffff097224 */ /* 0x000fc800078e0a09 */
[C---:B------:R-:W-:Y:S01]  /*18d0*/  IMAD R12, R7.reuse, R9, R12 ;  /* 0x00000009070c7224 */ /* 0x040fe200078e020c */
[----:B------:R-:W-:-:S04]  /*18e0*/  IADD3 R9, PT, PT, -R7, UR5, RZ ;  /* 0x0000000507097c10 */ /* 0x000fc8000fffe1ff */
[----:B------:R-:W-:Y:S01]  /*18f0*/  ISETP.GE.U32.AND P1, PT, R12, R7, PT ;  /* 0x000000070c00720c */ /* 0x000fe20003f26070 */
[----:B------:R-:W-:-:S12]  /*1900*/  IMAD R9, R9, 0x4, R2 ;  /* 0x0000000409097824 */ /* 0x000fd800078e0202 */
[----:B------:R-:W-:-:S05]  /*1910*/  @P1 IMAD.IADD R12, R12, 0x1, -R7 ;  /* 0x000000010c0c1824 */ /* 0x000fca00078e0a07 */
[----:B------:R-:W-:-:S13]  /*1920*/  ISETP.GE.U32.AND P1, PT, R12, R7, PT ;  /* 0x000000070c00720c */ /* 0x000fda0003f26070 */
[-C--:B------:R-:W-:Y:S02]  /*1930*/  @P1 IADD3 R12, PT, PT, R12, -R7.reuse, RZ ;  /* 0x800000070c0c1210 */ /* 0x080fe40007ffe0ff */
[----:B------:R-:W-:-:S05]  /*1940*/  @!P2 LOP3.LUT R12, RZ, R7, RZ, 0x33, !PT ;  /* 0x00000007ff0ca212 */ /* 0x000fca00078e33ff */
[----:B------:R-:W-:-:S05]  /*1950*/  VIADD R12, R12, 0x1 ;  /* 0x000000010c0c7836 */ /* 0x000fca0000000000 */
[----:B------:R1:W-:Y:S02]  /*1960*/  STL [R9], R12 ;  /* 0x0000000c09007387 */ /* 0x0003e40000100800 */
.L_x_15:
[----:B------:R-:W-:Y:S02]  /*1970*/  ISETP.GE.U32.AND P1, PT, R5, 0xf, PT ;  /* 0x0000000f0500780c */ /* 0x000fe40003f26070 */
[----:B0-----:R-:W-:Y:S02]  /*1980*/  LOP3.LUT R6, R0, 0x7ffffff0, RZ, 0xc0, !PT ;  /* 0x7ffffff000067812 */ /* 0x001fe400078ec0ff */
[----:B------:R-:W-:-:S09]  /*1990*/  MOV R15, RZ ;  /* 0x000000ff000f7202 */ /* 0x000fd20000000f00 */
[----:B------:R-:W-:Y:S05]  /*19a0*/  @!P1 BRA `(.L_x_17) ;  /* 0x00000000006c9947 */ /* 0x000fea0003800000 */
[----:B------:R-:W-:Y:S01]  /*19b0*/  BSSY.RECONVERGENT B0, `(.L_x_18) ;  /* 0x0000019000007945 */ /* 0x000fe20003800200 */
[----:B------:R-:W-:-:S07]  /*19c0*/  IMAD.MOV.U32 R27, RZ, RZ, RZ ;  /* 0x000000ffff1b7224 */ /* 0x000fce00078e00ff */
.L_x_19:
[C---:B0-----:R-:W-:Y:S01]  /*19d0*/  IMAD R5, R27.reuse, 0x4, R1 ;  /* 0x000000041b057824 */ /* 0x041fe200078e0201 */
[C---:B------:R-:W-:Y:S01]  /*19e0*/  IADD3 R8, PT, PT, R27.reuse, 0x1, RZ ;  /* 0x000000011b087810 */ /* 0x040fe20007ffe0ff */
[C---:B-1----:R-:W-:Y:S01]  /*19f0*/  VIADD R9, R27.reuse, 0x2 ;  /* 0x000000021b097836 */ /* 0x042fe20000000000 */
[C---:B------:R-:W-:Y:S01]  /*1a00*/  IADD3 R11, PT, PT, R27.reuse, 0x4, RZ ;  /* 0x000000041b0b7810 */ /* 0x040fe20007ffe0ff */
[C---:B------:R-:W-:Y:S01]  /*1a10*/  VIADD R10, R27.reuse, 0x3 ;  /* 0x000000031b0a7836 */ /* 0x040fe20000000000 */
[C---:B------:R-:W-:Y:S01]  /*1a20*/  IADD3 R14, PT, PT, R27.reuse, 0x7, RZ ;  /* 0x000000071b0e7810 */ /* 0x040fe20007ffe0ff */
[C---:B------:R-:W-:Y:S01]  /*1a30*/  VIADD R12, R27.reuse, 0x5 ;  /* 0x000000051b0c7836 */ /* 0x040fe20000000000 */
[C---:B------:R-:W-:Y:S01]  /*1a40*/  IADD3 R21, PT, PT, R27.reuse, 0xa, RZ ;  /* 0x0000000a1b157810 */ /* 0x040fe20007ffe0ff */
[C---:B------:R-:W-:Y:S01]  /*1a50*/  VIADD R13, R27.reuse, 0x6 ;  /* 0x000000061b0d7836 */ /* 0x040fe20000000000 */
[C---:B------:R-:W-:Y:S01]  /*1a60*/  IADD3 R24, PT, PT, R27.reuse, 0xd, RZ ;  /* 0x0000000d1b187810 */ /* 0x040fe20007ffe0ff */
[C---:B------:R-:W-:Y:S01]  /*1a70*/  VIADD R15, R27.reuse, 0x8 ;  /* 0x000000081b0f7836 */ /* 0x040fe20000000000 */
[----:B------:R0:W-:Y:S01]  /*1a80*/  STL.128 [R5], R8 ;  /* 0x0000000805007387 */ /* 0x0001e20000100c00 */
[----:B------:R-:W-:-:S02]  /*1a90*/  VIADD R20, R27, 0x9 ;  /* 0x000000091b147836 */ /* 0x000fc40000000000 */
[C---:B------:R-:W-:Y:S01]  /*1aa0*/  VIADD R22, R27.reuse, 0xb ;  /* 0x0000000b1b167836 */ /* 0x040fe20000000000 */
[----:B------:R0:W-:Y:S01]  /*1ab0*/  STL.128 [R5+0x10], R12 ;  /* 0x0000100c05007387 */ /* 0x0001e20000100c00 */
[C---:B------:R-:W-:Y:S02]  /*1ac0*/  VIADD R23, R27.reuse, 0xc ;  /* 0x0000000c1b177836 */ /* 0x040fe40000000000 */
[C---:B------:R-:W-:Y:S02]  /*1ad0*/  VIADD R25, R27.reuse, 0xe ;  /* 0x0000000e1b197836 */ /* 0x040fe40000000000 */
[C---:B------:R-:W-:Y:S01]  /*1ae0*/  VIADD R26, R27.reuse, 0xf ;  /* 0x0000000f1b1a7836 */ /* 0x040fe20000000000 */
[----:B------:R-:W-:Y:S01]  /*1af0*/  IADD3 R27, PT, PT, R27, 0x10, RZ ;  /* 0x000000101b1b7810 */ /* 0x000fe20007ffe0ff */
[----:B------:R0:W-:Y:S03]  /*1b00*/  STL.128 [R5+0x20], R20 ;  /* 0x0000201405007387 */ /* 0x0001e60000100c00 */
[----:B------:R-:W-:Y:S01]  /*1b10*/  ISETP.NE.AND P2, PT, R27, R6, PT ;  /* 0x000000061b00720c */ /* 0x000fe20003f45270 */
[----:B------:R0:W-:-:S12]  /*1b20*/  STL.128 [R5+0x30], R24 ;  /* 0x0000301805007387 */ /* 0x0001d80000100c00 */
[----:B------:R-:W-:Y:S05]  /*1b30*/  @P2 BRA `(.L_x_19) ;  /* 0xfffffffc00a42947 */ /* 0x000fea000383ffff */
[----:B------:R-:W-:Y:S05]  /*1b40*/  BSYNC.RECONVERGENT B0 ;  /* 0x0000000000007941 */ /* 0x000fea0003800200 */
.L_x_18:
[----:B0-----:R-:W-:-:S07]  /*1b50*/  IMAD.MOV.U32 R15, RZ, RZ, R6 ;  /* 0x000000ffff0f7224 */ /* 0x001fce00078e0006 */
.L_x_17:
[C---:B------:R-:W-:Y:S02]  /*1b60*/  LOP3.LUT R7, R0.reuse, 0xf, RZ, 0xc0, !PT ;  /* 0x0000000f00077812 */ /* 0x040fe400078ec0ff */
[----:B------:R-:W-:Y:S02]  /*1b70*/  LOP3.LUT R5, R0, 0x7, RZ, 0xc0, !PT ;  /* 0x0000000700057812 */ /* 0x000fe400078ec0ff */
[----:B------:R-:W-:-:S13]  /*1b80*/  ISETP.NE.AND P2, PT, R7, RZ, PT ;  /* 0x000000ff0700720c */ /* 0x000fda0003f45270 */
[----:B------:R-:W-:Y:S05]  /*1b90*/  @!P2 BRA `(.L_x_20) ;  /* 0x00000000008ca947 */ /* 0x000fea0003800000 */
[----:B------:R-:W-:Y:S01]  /*1ba0*/  VIADD R8, R7, 0xffffffff ;  /* 0xffffffff07087836 */ /* 0x000fe20000000000 */
[----:B------:R-:W-:-:S04]  /*1bb0*/  ISETP.NE.AND P4, PT, R5, RZ, PT ;  /* 0x000000ff0500720c */ /* 0x000fc80003f85270 */
[----:B------:R-:W-:-:S13]  /*1bc0*/  ISETP.GE.U32.AND P3, PT, R8, 0x7, PT ;  /* 0x000000070800780c */ /* 0x000fda0003f66070 */
[----:B------:R-:W-:Y:S05]  /*1bd0*/  @!P3 BRA `(.L_x_21) ;  /* 0x00000000002cb947 */ /* 0x000fea0003800000 */
[C---:B------:R-:W-:Y:S01]  /*1be0*/  LEA R20, R15.reuse, R1, 0x2 ;  /* 0x000000010f147211 */ /* 0x040fe200078e10ff */
[C---:B------:R-:W-:Y:S01]  /*1bf0*/  VIADD R8, R15.reuse, 0x1 ;  /* 0x000000010f087836 */ /* 0x040fe20000000000 */
[C---:B------:R-:W-:Y:S01]  /*1c00*/  IADD3 R10, PT, PT, R15.reuse, 0x3, RZ ;  /* 0x000000030f0a7810 */ /* 0x040fe20007ffe0ff */
[C---:B-1----:R-:W-:Y:S01]  /*1c10*/  VIADD R9, R15.reuse, 0x2 ;  /* 0x000000020f097836 */ /* 0x042fe20000000000 */
[C---:B------:R-:W-:Y:S01]  /*1c20*/  IADD3 R13, PT, PT, R15.reuse, 0x6, RZ ;  /* 0x000000060f0d7810 */ /* 0x040fe20007ffe0ff */
[C---:B------:R-:W-:Y:S02]  /*1c30*/  VIADD R11, R15.reuse, 0x4 ;  /* 0x000000040f0b7836 */ /* 0x040fe40000000000 */
[C---:B------:R-:W-:Y:S02]  /*1c40*/  VIADD R12, R15.reuse, 0x5 ;  /* 0x000000050f0c7836 */ /* 0x040fe40000000000 */
[C---:B------:R-:W-:Y:S01]  /*1c50*/  VIADD R14, R15.reuse, 0x7 ;  /* 0x000000070f0e7836 */ /* 0x040fe20000000000 */
[----:B------:R0:W-:Y:S01]  /*1c60*/  STL.128 [R20], R8 ;  /* 0x0000000814007387 */ /* 0x0001e20000100c00 */
[----:B------:R-:W-:-:S05]  /*1c70*/  VIADD R15, R15, 0x8 ;  /* 0x000000080f0f7836 */ /* 0x000fca0000000000 */
[----:B------:R0:W-:Y:S02]  /*1c80*/  STL.128 [R20+0x10], R12 ;  /* 0x0000100c14007387 */ /* 0x0001e40000100c00 */
.L_x_21:
[----:B------:R-:W-:Y:S05]  /*1c90*/  @!P4 BRA `(.L_x_20) ;  /* 0x00000000004cc947 */ /* 0x000fea0003800000 */
[----:B0-----:R-:W-:-:S04]  /*1ca0*/  IADD3 R8, PT, PT, R5, -0x1, RZ ;  /* 0xffffffff05087810 */ /* 0x001fc80007ffe0ff */
[----:B------:R-:W-:-:S13]  /*1cb0*/  ISETP.GE.U32.AND P3, PT, R8, 0x3, PT ;  /* 0x000000030800780c */ /* 0x000fda0003f66070 */
[C---:B------:R-:W-:Y:S01]  /*1cc0*/  @P3 IMAD R8, R15.reuse, 0x4, R1 ;  /* 0x000000040f083824 */ /* 0x040fe200078e0201 */
[C---:B------:R-:W-:Y:S01]  /*1cd0*/  @P3 IADD3 R13, PT, PT, R15.reuse, 0x2, RZ ;  /* 0x000000020f0d3810 */ /* 0x040fe20007ffe0ff */
[C---:B-1----:R-:W-:Y:S02]  /*1ce0*/  @P3 VIADD R12, R15.reuse, 0x1 ;  /* 0x000000010f0c3836 */ /* 0x042fe40000000000 */
[C---:B------:R-:W-:Y:S02]  /*1cf0*/  @P3 VIADD R14, R15.reuse, 0x3 ;  /* 0x000000030f0e3836 */ /* 0x040fe40000000000 */
[----:B------:R-:W-:-:S05]  /*1d00*/  @P3 VIADD R15, R15, 0x4 ;  /* 0x000000040f0f3836 */ /* 0x000fca0000000000 */
[----:B------:R2:W-:Y:S01]  /*1d10*/  @P3 STL.128 [R8], R12 ;  /* 0x0000000c08003387 */ /* 0x0005e20000100c00 */
[----:B------:R-:W-:Y:S05]  /*1d20*/  @!P0 BRA `(.L_x_20) ;  /* 0x0000000000288947 */ /* 0x000fea0003800000 */
[C---:B--2---:R-:W-:Y:S01]  /*1d30*/  IADD3 R8, PT, PT, R15.reuse, 0x1, RZ ;  /* 0x000000010f087810 */ /* 0x044fe20007ffe0ff */
[----:B------:R-:W-:Y:S01]  /*1d40*/  IMAD R9, R15, 0x4, R1 ;  /* 0x000000040f097824 */ /* 0x000fe200078e0201 */
[----:B------:R-:W-:-:S04]  /*1d50*/  ISETP.NE.AND P3, PT, R3, 0x1, PT ;  /* 0x000000010300780c */ /* 0x000fc80003f65270 */
[----:B------:R3:W-:Y:S09]  /*1d60*/  STL [R9], R8 ;  /* 0x0000000809007387 */ /* 0x0007f20000100800 */
[----:B------:R-:W-:Y:S05]  /*1d70*/  @!P3 BRA `(.L_x_20) ;  /* 0x000000000014b947 */ /* 0x000fea0003800000 */
[----:B------:R-:W-:Y:S01]  /*1d80*/  ISETP.NE.AND P3, PT, R3, 0x2, PT ;  /* 0x000000020300780c */ /* 0x000fe20003f65270 */
[----:B---3--:R-:W-:-:S05]  /*1d90*/  VIADD R8, R15, 0x2 ;  /* 0x000000020f087836 */ /* 0x008fca0000000000 */
[----:B------:R4:W-:Y:S07]  /*1da0*/  STL [R9+0x4], R8 ;  /* 0x0000040809007387 */ /* 0x0009ee0000100800 */
[----:B------:R-:W-:-:S05]  /*1db0*/  @P3 IADD3 R10, PT, PT, R15, 0x3, RZ ;  /* 0x000000030f0a3810 */ /* 0x000fca0007ffe0ff */
[----:B------:R4:W-:Y:S02]  /*1dc0*/  @P3 STL [R9+0x8], R10 ;  /* 0x0000080a09003387 */ /* 0x0009e40000100800 */
.L_x_20:
[----:B0-234-:R-:W-:Y:S01]  /*1dd0*/  IMAD.MOV.U32 R8, RZ, RZ, RZ ;  /* 0x000000ffff087224 */ /* 0x01dfe200078e00ff */
[----:B------:R-:W-:Y:S06]  /*1de0*/  @!P1 BRA `(.L_x_22) ;  /* 0x0000000400b09947 */ /* 0x000fec0003800000 */
[----:B------:R-:W-:Y:S01]  /*1df0*/  BSSY.RECONVERGENT B0, `(.L_x_23) ;  /* 0x000006a000007945 */ /* 0x000fe20003800200 */
[----:B-1----:R-:W-:-:S07]  /*1e00*/  IMAD.MOV.U32 R12, RZ, RZ, RZ ;  /* 0x000000ffff0c7224 */ /* 0x002fce00078e00ff */
.L_x_24:
[----:B-1----:R-:W-:-:S05]  /*1e10*/  LEA R13, R12, R1, 0x2 ;  /* 0x000000010c0d7211 */ /* 0x002fca00078e10ff */
[----:B------:R-:W2:Y:S02]  /*1e20*/  LDL.128 R8, [R13+0x30] ;  /* 0x000030000d087983 */ /* 0x000ea40000100c00 */
[----:B--2---:R-:W-:-:S05]  /*1e30*/  IADD3 R8, PT, PT, R12, -0x1, R8 ;  /* 0xffffffff0c087810 */ /* 0x004fca0007ffe008 */
[----:B------:R-:W-:Y:S02]  /*1e40*/  IMAD R15, R8, 0x4, R1 ;  /* 0x00000004080f7824 */ /* 0x000fe400078e0201 */
[----:B------:R-:W2:Y:S04]  /*1e50*/  LDL R8, [R13] ;  /* 0x000000000d087983 */ /* 0x000ea80000100800 */
[----:B------:R-:W3:Y:S01]  /*1e60*/  LDL R14, [R15] ;  /* 0x000000000f0e7983 */ /* 0x000ee20000100800 */
[----:B------:R-:W-:-:S05]  /*1e70*/  IMAD.IADD R20, R9, 0x1, R12 ;  /* 0x0000000109147824 */ /* 0x000fca00078e020c */
[----:B------:R-:W-:Y:S01]  /*1e80*/  LEA R20, R20, R1, 0x2 ;  /* 0x0000000114147211 */ /* 0x000fe200078e10ff */
[----:B---3--:R0:W-:Y:S04]  /*1e90*/  STL [R13], R14 ;  /* 0x0000000e0d007387 */ /* 0x0081e80000100800 */
[----:B--2---:R-:W-:Y:S04]  /*1ea0*/  STL [R15], R8 ;  /* 0x000000080f007387 */ /* 0x004fe80000100800 */
[----:B------:R-:W2:Y:S04]  /*1eb0*/  LDL R22, [R20] ;  /* 0x0000000014167983 */ /* 0x000ea80000100800 */
[----:B------:R-:W3:Y:S01]  /*1ec0*/  LDL R9, [R13+0x4] ;  /* 0x000004000d097983 */ /* 0x000ee20000100800 */
[----:B------:R-:W-:-:S05]  /*1ed0*/  IADD3 R10, PT, PT, R12, 0x1, R10 ;  /* 0x000000010c0a7810 */ /* 0x000fca0007ffe00a */
[----:B------:R-:W-:Y:S01]  /*1ee0*/  IMAD R24, R10, 0x4, R1 ;  /* 0x000000040a187824 */ /* 0x000fe200078e0201 */
[----:B--2---:R-:W-:Y:S04]  /*1ef0*/  STL [R13+0x4], R22 ;  /* 0x000004160d007387 */ /* 0x004fe80000100800 */
[----:B---3--:R1:W-:Y:S04]  /*1f00*/  STL [R20], R9 ;  /* 0x0000000914007387 */ /* 0x0083e80000100800 */
[----:B------:R-:W2:Y:S04]  /*1f10*/  LDL R26, [R24] ;  /* 0x00000000181a7983 */ /* 0x000ea80000100800 */
[----:B------:R-:W3:Y:S01]  /*1f20*/  LDL R21, [R13+0x8] ;  /* 0x000008000d157983 */ /* 0x000ee20000100800 */
[----:B------:R-:W-:-:S05]  /*1f30*/  IADD3 R10, PT, PT, R12, 0x2, R11 ;  /* 0x000000020c0a7810 */ /* 0x000fca0007ffe00b */
[----:B------:R-:W-:Y:S01]  /*1f40*/  IMAD R23, R10, 0x4, R1 ;  /* 0x000000040a177824 */ /* 0x000fe200078e0201 */
[----:B--2---:R-:W-:Y:S04]  /*1f50*/  STL [R13+0x8], R26 ;  /* 0x0000081a0d007387 */ /* 0x004fe80000100800 */
[----:B---3--:R2:W-:Y:S04]  /*1f60*/  STL [R24], R21 ;  /* 0x0000001518007387 */ /* 0x0085e80000100800 */
[----:B------:R-:W3:Y:S04]  /*1f70*/  LDL R30, [R23] ;  /* 0x00000000171e7983 */ /* 0x000ee80000100800 */
[----:B0-----:R-:W4:Y:S04]  /*1f80*/  LDL R14, [R13+0xc] ;  /* 0x00000c000d0e7983 */ /* 0x001f280000100800 */
[----:B---3--:R-:W-:Y:S04]  /*1f90*/  STL [R13+0xc], R30 ;  /* 0x00000c1e0d007387 */ /* 0x008fe80000100800 */
[----:B----4-:R0:W-:Y:S04]  /*1fa0*/  STL [R23], R14 ;  /* 0x0000000e17007387 */ /* 0x0101e80000100800 */
[----:B-1----:R-:W3:Y:S02]  /*1fb0*/  LDL.128 R8, [R13+0x40] ;  /* 0x000040000d087983 */ /* 0x002ee40000100c00 */
[----:B---3--:R-:W-:-:S04]  /*1fc0*/  IADD3 R8, PT, PT, R12, 0x3, R8 ;  /* 0x000000030c087810 */ /* 0x008fc80007ffe008 */
[----:B------:R-:W-:Y:S02]  /*1fd0*/  LEA R15, R8, R1, 0x2 ;  /* 0x00000001080f7211 */ /* 0x000fe400078e10ff */
[----:B------:R-:W3:Y:S04]  /*1fe0*/  LDL R8, [R13+0x10] ;  /* 0x000010000d087983 */ /* 0x000ee80000100800 */
[----:B------:R-:W4:Y:S01]  /*1ff0*/  LDL R20, [R15] ;  /* 0x000000000f147983 */ /* 0x000f220000100800 */
[----:B------:R-:W-:-:S05]  /*2000*/  IADD3 R22, PT, PT, R12, 0x4, R9 ;  /* 0x000000040c167810 */ /* 0x000fca0007ffe009 */
[----:B------:R-:W-:Y:S01]  /*2010*/  IMAD R22, R22, 0x4, R1 ;  /* 0x0000000416167824 */ /* 0x000fe200078e0201 */
[----:B----4-:R1:W-:Y:S04]  /*2020*/  STL [R13+0x10], R20 ;  /* 0x000010140d007387 */ /* 0x0103e80000100800 */
[----:B---3--:R3:W-:Y:S04]  /*2030*/  STL [R15], R8 ;  /* 0x000000080f007387 */ /* 0x0087e80000100800 */
[----:B--2---:R-:W2:Y:S04]  /*2040*/  LDL R24, [R22] ;  /* 0x0000000016187983 */ /* 0x004ea80000100800 */
[----:B------:R-:W4:Y:S01]  /*2050*/  LDL R9, [R13+0x14] ;  /* 0x000014000d097983 */ /* 0x000f220000100800 */
[----:B------:R-:W-:-:S05]  /*2060*/  IADD3 R10, PT, PT, R12, 0x5, R10 ;  /* 0x000000050c0a7810 */ /* 0x000fca0007ffe00a */
[----:B------:R-:W-:Y:S01]  /*2070*/  IMAD R21, R10, 0x4, R1 ;  /* 0x000000040a157824 */ /* 0x000fe200078e0201 */
[----:B--2---:R-:W-:Y:S04]  /*2080*/  STL [R13+0x14], R24 ;  /* 0x000014180d007387 */ /* 0x004fe80000100800 */
[----:B----4-:R2:W-:Y:S04]  /*2090*/  STL [R22], R9 ;  /* 0x0000000916007387 */ /* 0x0105e80000100800 */
[----:B------:R-:W4:Y:S04]  /*20a0*/  LDL R26, [R21] ;  /* 0x00000000151a7983 */ /* 0x000f280000100800 */
[----:B0-----:R-:W5:Y:S01]  /*20b0*/  LDL R14, [R13+0x18] ;  /* 0x000018000d0e7983 */ /* 0x001f620000100800 */
[----:B------:R-:W-:-:S04]  /*20c0*/  IADD3 R10, PT, PT, R12, 0x6, R11 ;  /* 0x000000060c0a7810 */ /* 0x000fc80007ffe00b */
[----:B-1----:R-:W-:Y:S01]  /*20d0*/  LEA R20, R10, R1, 0x2 ;  /* 0x000000010a147211 */ /* 0x002fe200078e10ff */
[----:B----4-:R-:W-:Y:S04]  /*20e0*/  STL [R13+0x18], R26 ;  /* 0x0000181a0d007387 */ /* 0x010fe80000100800 */
[----:B-----5:R0:W-:Y:S04]  /*20f0*/  STL [R21], R14 ;  /* 0x0000000e15007387 */ /* 0x0201e80000100800 */
[----:B------:R-:W4:Y:S04]  /*2100*/  LDL R30, [R20] ;  /* 0x00000000141e7983 */ /* 0x000f280000100800 */
[----:B---3--:R-:W3:Y:S04]  /*2110*/  LDL R15, [R13+0x1c] ;  /* 0x00001c000d0f7983 */ /* 0x008ee80000100800 */
[----:B----4-:R-:W-:Y:S04]  /*2120*/  STL [R13+0x1c], R30 ;  /* 0x00001c1e0d007387 */ /* 0x010fe80000100800 */
[----:B---3--:R1:W-:Y:S04]  /*2130*/  STL [R20], R15 ;  /* 0x0000000f14007387 */ /* 0x0083e80000100800 */
[----:B--2---:R-:W2:Y:S02]  /*2140*/  LDL.128 R8, [R13+0x50] ;  /* 0x000050000d087983 */ /* 0x004ea40000100c00 */
[----:B--2---:R-:W-:-:S05]  /*2150*/  IADD3 R8, PT, PT, R12, 0x7, R8 ;  /* 0x000000070c087810 */ /* 0x004fca0007ffe008 */
[----:B------:R-:W-:Y:S02]  /*2160*/  IMAD R23, R8, 0x4, R1 ;  /* 0x0000000408177824 */ /* 0x000fe400078e0201 */
[----:B------:R-:W2:Y:S04]  /*2170*/  LDL R8, [R13+0x20] ;  /* 0x000020000d087983 */ /* 0x000ea80000100800 */
[----:B------:R-:W3:Y:S01]  /*2180*/  LDL R22, [R23] ;  /* 0x0000000017167983 */ /* 0x000ee20000100800 */
[----:B------:R-:W-:-:S05]  /*2190*/  IADD3 R24, PT, PT, R12, 0x8, R9 ;  /* 0x000000080c187810 */ /* 0x000fca0007ffe009 */
[----:B------:R-:W-:Y:S01]  /*21a0*/  IMAD R24, R24, 0x4, R1 ;  /* 0x0000000418187824 */ /* 0x000fe200078e0201 */
[----:B---3--:R3:W-:Y:S04]  /*21b0*/  STL [R13+0x20], R22 ;  /* 0x000020160d007387 */ /* 0x0087e80000100800 */
[----:B--2---:R-:W-:Y:S04]  /*21c0*/  STL [R23], R8 ;  /* 0x0000000817007387 */ /* 0x004fe80000100800 */
[----:B0-----:R-:W2:Y:S04]  /*21d0*/  LDL R14, [R24] ;  /* 0x00000000180e7983 */ /* 0x001ea80000100800 */
[----:B------:R-:W4:Y:S01]  /*21e0*/  LDL R9, [R13+0x24] ;  /* 0x000024000d097983 */ /* 0x000f220000100800 */
[----:B------:R-:W-:-:S04]  /*21f0*/  IADD3 R10, PT, PT, R12, 0x9, R10 ;  /* 0x000000090c0a7810 */ /* 0x000fc80007ffe00a */
[----:B-1----:R-:W-:Y:S01]  /*2200*/  LEA R20, R10, R1, 0x2 ;  /* 0x000000010a147211 */ /* 0x002fe200078e10ff */
[----:B--2---:R-:W-:Y:S04]  /*2210*/  STL [R13+0x24], R14 ;  /* 0x0000240e0d007387 */ /* 0x004fe80000100800 */
[----:B----4-:R0:W-:Y:S04]  /*2220*/  STL [R24], R9 ;  /* 0x0000000918007387 */ /* 0x0101e80000100800 */
[----:B------:R-:W2:Y:S04]  /*2230*/  LDL R26, [R20] ;  /* 0x00000000141a7983 */ /* 0x000ea80000100800 */
[----:B------:R-:W4:Y:S01]  /*2240*/  LDL R15, [R13+0x28] ;  /* 0x000028000d0f7983 */ /* 0x000f220000100800 */
[----:B------:R-:W-:-:S05]  /*2250*/  IADD3 R10, PT, PT, R12, 0xa, R11 ;  /* 0x0000000a0c0a7810 */ /* 0x000fca0007ffe00b */
[----:B---3--:R-:W-:Y:S01]  /*2260*/  IMAD R22, R10, 0x4, R1 ;  /* 0x000000040a167824 */ /* 0x008fe200078e0201 */
[----:B--2---:R-:W-:Y:S04]  /*2270*/  STL [R13+0x28], R26 ;  /* 0x0000281a0d007387 */ /* 0x004fe80000100800 */
[----:B----4-:R1:W-:Y:S04]  /*2280*/  STL [R20], R15 ;  /* 0x0000000f14007387 */ /* 0x0103e80000100800 */
[----:B------:R-:W2:Y:S04]  /*2290*/  LDL R30, [R22] ;  /* 0x00000000161e7983 */ /* 0x000ea80000100800 */
[----:B------:R-:W3:Y:S04]  /*22a0*/  LDL R21, [R13+0x2c] ;  /* 0x00002c000d157983 */ /* 0x000ee80000100800 */
[----:B--2---:R-:W-:Y:S04]  /*22b0*/  STL [R13+0x2c], R30 ;  /* 0x00002c1e0d007387 */ /* 0x004fe80000100800 */
[----:B---3--:R2:W-:Y:S04]  /*22c0*/  STL [R22], R21 ;  /* 0x0000001516007387 */ /* 0x0085e80000100800 */
[----:B0-----:R-:W3:Y:S02]  /*22d0*/  LDL.128 R8, [R13+0x60] ;  /* 0x000060000d087983 */ /* 0x001ee40000100c00 */
[----:B---3--:R-:W-:-:S05]  /*22e0*/  IADD3 R8, PT, PT, R12, 0xb, R8 ;  /* 0x0000000b0c087810 */ /* 0x008fca0007ffe008 */
[----:B------:R-:W-:Y:S02]  /*22f0*/  IMAD R23, R8, 0x4, R1 ;  /* 0x0000000408177824 */ /* 0x000fe400078e0201 */
[----:B------:R-:W3:Y:S04]  /*2300*/  LDL R8, [R13+0x30] ;  /* 0x000030000d087983 */ /* 0x000ee80000100800 */
[----:B------:R-:W4:Y:S01]  /*2310*/  LDL R14, [R23] ;  /* 0x00000000170e7983 */ /* 0x000f220000100800 */
[----:B------:R-:W-:-:S04]  /*2320*/  IADD3 R24, PT, PT, R12, 0xc, R9 ;  /* 0x0000000c0c187810 */ /* 0x000fc80007ffe009 */
[----:B------:R-:W-:Y:S01]  /*2330*/  LEA R24, R24, R1, 0x2 ;  /* 0x0000000118187211 */ /* 0x000fe200078e10ff */
[----:B----4-:R0:W-:Y:S04]  /*2340*/  STL [R13+0x30], R14 ;  /* 0x0000300e0d007387 */ /* 0x0101e80000100800 */
[----:B---3--:R3:W-:Y:S04]  /*2350*/  STL [R23], R8 ;  /* 0x0000000817007387 */ /* 0x0087e80000100800 */
[----:B-1----:R-:W4:Y:S04]  /*2360*/  LDL R20, [R24] ;  /* 0x0000000018147983 */ /* 0x002f280000100800 */
[----:B------:R-:W5:Y:S01]  /*2370*/  LDL R9, [R13+0x34] ;  /* 0x000034000d097983 */ /* 0x000f620000100800 */
[----:B------:R-:W-:-:S05]  /*2380*/  IADD3 R10, PT, PT, R12, 0xd, R10 ;  /* 0x0000000d0c0a7810 */ /* 0x000fca0007ffe00a */
[----:B------:R-:W-:Y:S01]  /*2390*/  IMAD R15, R10, 0x4, R1 ;  /* 0x000000040a0f7824 */ /* 0x000fe200078e0201 */
[----:B----4-:R1:W-:Y:S04]  /*23a0*/  STL [R13+0x34], R20 ;  /* 0x000034140d007387 */ /* 0x0103e80000100800 */
[----:B-----5:R1:W-:Y:S04]  /*23b0*/  STL [R24], R9 ;  /* 0x0000000918007387 */ /* 0x0203e80000100800 */
[----:B--2---:R-:W2:Y:S04]  /*23c0*/  LDL R22, [R15] ;  /* 0x000000000f167983 */ /* 0x004ea80000100800 */
[----:B------:R-:W4:Y:S01]  /*23d0*/  LDL R10, [R13+0x38] ;  /* 0x000038000d0a7983 */ /* 0x000f220000100800 */
[----:B------:R-:W-:-:S05]  /*23e0*/  IADD3 R26, PT, PT, R12, 0xe, R11 ;  /* 0x0000000e0c1a7810 */ /* 0x000fca0007ffe00b */
[----:B------:R-:W-:Y:S01]  /*23f0*/  IMAD R11, R26, 0x4, R1 ;  /* 0x000000041a0b7824 */ /* 0x000fe200078e0201 */
[----:B--2---:R1:W-:Y:S04]  /*2400*/  STL [R13+0x38], R22 ;  /* 0x000038160d007387 */ /* 0x0043e80000100800 */
[----:B----4-:R1:W-:Y:S04]  /*2410*/  STL [R15], R10 ;  /* 0x0000000a0f007387 */ /* 0x0103e80000100800 */
[----:B0-----:R-:W2:Y:S04]  /*2420*/  LDL R14, [R11] ;  /* 0x000000000b0e7983 */ /* 0x001ea80000100800 */
[----:B---3--:R-:W3:Y:S01]  /*2430*/  LDL R8, [R13+0x3c] ;  /* 0x00003c000d087983 */ /* 0x008ee20000100800 */
[----:B------:R-:W-:-:S04]  /*2440*/  IADD3 R12, PT, PT, R12, 0x10, RZ ;  /* 0x000000100c0c7810 */ /* 0x000fc80007ffe0ff */
[----:B------:R-:W-:Y:S01]  /*2450*/  ISETP.NE.AND P1, PT, R12, R6, PT ;  /* 0x000000060c00720c */ /* 0x000fe20003f25270 */
[----:B--2---:R1:W-:Y:S04]  /*2460*/  STL [R13+0x3c], R14 ;  /* 0x00003c0e0d007387 */ /* 0x0043e80000100800 */
[----:B---3--:R1:W-:Y:S08]  /*2470*/  STL [R11], R8 ;  /* 0x000000080b007387 */ /* 0x0083f00000100800 */
[----:B------:R-:W-:Y:S05]  /*2480*/  @P1 BRA `(.L_x_24) ;  /* 0xfffffff800601947 */ /* 0x000fea000383ffff */
[----:B------:R-:W-:Y:S05]  /*2490*/  BSYNC.RECONVERGENT B0 ;  /* 0x0000000000007941 */ /* 0x000fea0003800200 */
.L_x_23:
[----:B-1----:R-:W-:-:S07]  /*24a0*/  IMAD.MOV.U32 R8, RZ, RZ, R6 ;  /* 0x000000ffff087224 */ /* 0x002fce00078e0006 */
.L_x_22:
[----:B------:R-:W-:Y:S05]  /*24b0*/  @!P2 BRA `(.L_x_25) ;  /* 0x000000080004a947 */ /* 0x000fea0003800000 */
[----:B------:R-:W-:Y:S01]  /*24c0*/  VIADD R7, R7, 0xffffffff ;  /* 0xffffffff07077836 */ /* 0x000fe20000000000 */
[----:B------:R-:W-:-:S04]  /*24d0*/  ISETP.NE.AND P2, PT, R5, RZ, PT ;  /* 0x000000ff0500720c */ /* 0x000fc80003f45270 */
[----:B------:R-:W-:-:S13]  /*24e0*/  ISETP.GE.U32.AND P1, PT, R7, 0x7, PT ;  /* 0x000000070700780c */ /* 0x000fda0003f26070 */
[----:B------:R-:W-:Y:S05]  /*24f0*/  @!P1 BRA `(.L_x_26) ;  /* 0x0000000000e89947 */ /* 0x000fea0003800000 */
[----:B------:R-:W-:-:S05]  /*2500*/  LEA R6, R8, R1, 0x2 ;  /* 0x0000000108067211 */ /* 0x000fca00078e10ff */
[----:B------:R-:W2:Y:S02]  /*2510*/  LDL R7, [R6+0x30] ;  /* 0x0000300006077983 */ /* 0x000ea40000100800 */
[----:B--2---:R-:W-:Y:S02]  /*2520*/  IADD3 R10, PT, PT, R8, -0x1, R7 ;  /* 0xffffffff080a7810 */ /* 0x004fe40007ffe007 */
[----:B------:R-:W2:Y:S03]  /*2530*/  LDL R7, [R6] ;  /* 0x0000000006077983 */ /* 0x000ea60000100800 */
[----:B------:R-:W-:-:S05]  /*2540*/  IMAD R10, R10, 0x4, R1 ;  /* 0x000000040a0a7824 */ /* 0x000fca00078e0201 */
[----:B-1----:R-:W3:Y:S04]  /*2550*/  LDL R9, [R10] ;  /* 0x000000000a097983 */ /* 0x002ee80000100800 */
[----:B---3--:R-:W-:Y:S04]  /*2560*/  STL [R6], R9 ;  /* 0x0000000906007387 */ /* 0x008fe80000100800 */
[----:B--2---:R0:W-:Y:S04]  /*2570*/  STL [R10], R7 ;  /* 0x000000070a007387 */ /* 0x0041e80000100800 */
[----:B------:R-:W2:Y:S02]  /*2580*/  LDL R11, [R6+0x34] ;  /* 0x00003400060b7983 */ /* 0x000ea40000100800 */
[----:B--2---:R-:W-:-:S02]  /*2590*/  IMAD.IADD R12, R8, 0x1, R11 ;  /* 0x00000001080c7824 */ /* 0x004fc400078e020b */
[----:B------:R-:W2:Y:S03]  /*25a0*/  LDL R11, [R6+0x4] ;  /* 0x00000400060b7983 */ /* 0x000ea60000100800 */
[----:B------:R-:W-:-:S05]  /*25b0*/  LEA R12, R12, R1, 0x2 ;  /* 0x000000010c0c7211 */ /* 0x000fca00078e10ff */
[----:B------:R-:W3:Y:S04]  /*25c0*/  LDL R13, [R12] ;  /* 0x000000000c0d7983 */ /* 0x000ee80000100800 */
[----:B---3--:R1:W-:Y:S04]  /*25d0*/  STL [R6+0x4], R13 ;  /* 0x0000040d06007387 */ /* 0x0083e80000100800 */
[----:B--2---:R2:W-:Y:S04]  /*25e0*/  STL [R12], R11 ;  /* 0x0000000b0c007387 */ /* 0x0045e80000100800 */
[----:B------:R-:W3:Y:S04]  /*25f0*/  LDL R15, [R6+0x38] ;  /* 0x00003800060f7983 */ /* 0x000ee80000100800 */
[----:B0-----:R-:W4:Y:S01]  /*2600*/  LDL R7, [R6+0x8] ;  /* 0x0000080006077983 */ /* 0x001f220000100800 */
[----:B---3--:R-:W-:-:S05]  /*2610*/  IADD3 R14, PT, PT, R8, 0x1, R15 ;  /* 0x00000001080e7810 */ /* 0x008fca0007ffe00f */
[----:B------:R-:W-:-:S05]  /*2620*/  IMAD R14, R14, 0x4, R1 ;  /* 0x000000040e0e7824 */ /* 0x000fca00078e0201 */
[----:B------:R-:W3:Y:S04]  /*2630*/  LDL R9, [R14] ;  /* 0x000000000e097983 */ /* 0x000ee80000100800 */
[----:B---3--:R-:W-:Y:S04]  /*2640*/  STL [R6+0x8], R9 ;  /* 0x0000080906007387 */ /* 0x008fe80000100800 */
[----:B----4-:R0:W-:Y:S04]  /*2650*/  STL [R14], R7 ;  /* 0x000000070e007387 */ /* 0x0101e80000100800 */
[----:B------:R-:W3:Y:S02]  /*2660*/  LDL R15, [R6+0x3c] ;  /* 0x00003c00060f7983 */ /* 0x000ee40000100800 */
[----:B---3--:R-:W-:-:S05]  /*2670*/  IADD3 R10, PT, PT, R8, 0x2, R15 ;  /* 0x00000002080a7810 */ /* 0x008fca0007ffe00f */
[----:B-1----:R-:W-:Y:S02]  /*2680*/  IMAD R13, R10, 0x4, R1 ;  /* 0x000000040a0d7824 */ /* 0x002fe400078e0201 */
[----:B------:R-:W3:Y:S04]  /*2690*/  LDL R10, [R6+0xc] ;  /* 0x00000c00060a7983 */ /* 0x000ee80000100800 */
[----:B--2---:R-:W2:Y:S04]  /*26a0*/  LDL R11, [R13] ;  /* 0x000000000d0b7983 */ /* 0x004ea80000100800 */
[----:B--2---:R-:W-:Y:S04]  /*26b0*/  STL [R6+0xc], R11 ;  /* 0x00000c0b06007387 */ /* 0x004fe80000100800 */
[----:B---3--:R1:W-:Y:S04]  /*26c0*/  STL [R13], R10 ;  /* 0x0000000a0d007387 */ /* 0x0083e80000100800 */
[----:B------:R-:W2:Y:S04]  /*26d0*/  LDL R15, [R6+0x40] ;  /* 0x00004000060f7983 */ /* 0x000ea80000100800 */
[----:B0-----:R-:W3:Y:S01]  /*26e0*/  LDL R7, [R6+0x10] ;  /* 0x0000100006077983 */ /* 0x001ee20000100800 */
[----:B--2---:R-:W-:-:S04]  /*26f0*/  IADD3 R12, PT, PT, R8, 0x3, R15 ;  /* 0x00000003080c7810 */ /* 0x004fc80007ffe00f */
[----:B------:R-:W-:-:S05]  /*2700*/  LEA R12, R12, R1, 0x2 ;  /* 0x000000010c0c7211 */ /* 0x000fca00078e10ff */
[----:B------:R-:W2:Y:S04]  /*2710*/  LDL R9, [R12] ;  /* 0x000000000c097983 */ /* 0x000ea80000100800 */
[----:B--2---:R-:W-:Y:S04]  /*2720*/  STL [R6+0x10], R9 ;  /* 0x0000100906007387 */ /* 0x004fe80000100800 */
[----:B---3--:R0:W-:Y:S04]  /*2730*/  STL [R12], R7 ;  /* 0x000000070c007387 */ /* 0x0081e80000100800 */
[----:B------:R-:W2:Y:S04]  /*2740*/  LDL R15, [R6+0x44] ;  /* 0x00004400060f7983 */ /* 0x000ea80000100800 */
[----:B-1----:R-:W3:Y:S01]  /*2750*/  LDL R10, [R6+0x14] ;  /* 0x00001400060a7983 */ /* 0x002ee20000100800 */
[----:B--2---:R-:W-:-:S05]  /*2760*/  IADD3 R14, PT, PT, R8, 0x4, R15 ;  /* 0x00000004080e7810 */ /* 0x004fca0007ffe00f */
[----:B------:R-:W-:-:S05]  /*2770*/  IMAD R11, R14, 0x4, R1 ;  /* 0x000000040e0b7824 */ /* 0x000fca00078e0201 */
[----:B------:R-:W2:Y:S04]  /*2780*/  LDL R13, [R11] ;  /* 0x000000000b0d7983 */ /* 0x000ea80000100800 */
[----:B--2---:R-:W-:Y:S04]  /*2790*/  STL [R6+0x14], R13 ;  /* 0x0000140d06007387 */ /* 0x004fe80000100800 */
[----:B---3--:R1:W-:Y:S04]  /*27a0*/  STL [R11], R10 ;  /* 0x0000000a0b007387 */ /* 0x0083e80000100800 */
[----:B------:R-:W2:Y:S04]  /*27b0*/  LDL R15, [R6+0x48] ;  /* 0x00004800060f7983 */ /* 0x000ea80000100800 */
[----:B0-----:R-:W3:Y:S01]  /*27c0*/  LDL R7, [R6+0x18] ;  /* 0x0000180006077983 */ /* 0x001ee20000100800 */
[----:B--2---:R-:W-:-:S05]  /*27d0*/  IADD3 R14, PT, PT, R8, 0x5, R15 ;  /* 0x00000005080e7810 */ /* 0x004fca0007ffe00f */
[----:B------:R-:W-:-:S05]  /*27e0*/  IMAD R14, R14, 0x4, R1 ;  /* 0x000000040e0e7824 */ /* 0x000fca00078e0201 */
[----:B------:R-:W2:Y:S04]  /*27f0*/  LDL R9, [R14] ;  /* 0x000000000e097983 */ /* 0x000ea80000100800 */
[----:B--2---:R0:W-:Y:S04]  /*2800*/  STL [R6+0x18], R9 ;  /* 0x0000180906007387 */ /* 0x0041e80000100800 */
[----:B---3--:R0:W-:Y:S04]  /*2810*/  STL [R14], R7 ;  /* 0x000000070e007387 */ /* 0x0081e80000100800 */
[----:B------:R-:W2:Y:S04]  /*2820*/  LDL R15, [R6+0x4c] ;  /* 0x00004c00060f7983 */ /* 0x000ea80000100800 */
[----:B-1----:R-:W3:Y:S01]  /*2830*/  LDL R10, [R6+0x1c] ;  /* 0x00001c00060a7983 */ /* 0x002ee20000100800 */
[----:B--2---:R-:W-:-:S04]  /*2840*/  IADD3 R12, PT, PT, R8, 0x6, R15 ;  /* 0x00000006080c7810 */ /* 0x004fc80007ffe00f */
[----:B------:R-:W-:-:S05]  /*2850*/  LEA R13, R12, R1, 0x2 ;  /* 0x000000010c0d7211 */ /* 0x000fca00078e10ff */
[----:B------:R-:W2:Y:S01]  /*2860*/  LDL R11, [R13] ;  /* 0x000000000d0b7983 */ /* 0x000ea20000100800 */
[----:B------:R-:W-:-:S03]  /*2870*/  VIADD R8, R8, 0x8 ;  /* 0x0000000808087836 */ /* 0x000fc60000000000 */
[----:B--2---:R0:W-:Y:S04]  /*2880*/  STL [R6+0x1c], R11 ;  /* 0x00001c0b06007387 */ /* 0x0041e80000100800 */
[----:B---3--:R0:W-:Y:S02]  /*2890*/  STL [R13], R10 ;  /* 0x0000000a0d007387 */ /* 0x0081e40000100800 */
.L_x_26:
[----:B------:R-:W-:Y:S05]  /*28a0*/  @!P2 BRA `(.L_x_25) ;  /* 0x000000040008a947 */ /* 0x000fea0003800000 */
[----:B------:R-:W-:-:S05]  /*28b0*/  VIADD R5, R5, 0xffffffff ;  /* 0xffffffff05057836 */ /* 0x000fca0000000000 */
[----:B------:R-:W-:-:S13]  /*28c0*/  ISETP.GE.U32.AND P1, PT, R5, 0x3, PT ;  /* 0x000000030500780c */ /* 0x000fda0003f26070 */
[----:B------:R-:W-:Y:S05]  /*28d0*/  @!P1 BRA `(.L_x_27) ;  /* 0x0000000000889947 */ /* 0x000fea0003800000 */
[----:B------:R-:W-:-:S05]  /*28e0*/  LEA R22, R8, R1, 0x2 ;  /* 0x0000000108167211 */ /* 0x000fca00078e10ff */
[----:B------:R-:W0:Y:S02]  /*28f0*/  LDL R5, [R22+0x30] ;  /* 0x0000300016057983 */ /* 0x000e240000100800 */
[----:B0-----:R-:W-:Y:S02]  /*2900*/  IADD3 R6, PT, PT, R8, -0x1, R5 ;  /* 0xffffffff08067810 */ /* 0x001fe40007ffe005 */
[----:B------:R-:W2:Y:S03]  /*2910*/  LDL R5, [R22] ;  /* 0x0000000016057983 */ /* 0x000ea60000100800 */
[----:B------:R-:W-:-:S05]  /*2920*/  IMAD R6, R6, 0x4, R1 ;  /* 0x0000000406067824 */ /* 0x000fca00078e0201 */
[----:B------:R-:W3:Y:S01]  /*2930*/  LDL R7, [R6] ;  /* 0x0000000006077983 */ /* 0x000ee20000100800 */
[----:B------:R-:W-:-:S05]  /*2940*/  VIADD R10, R8, 0x1 ;  /* 0x00000001080a7836 */ /* 0x000fca0000000000 */
[----:B------:R-:W-:Y:S01]  /*2950*/  LEA R20, R10, R1, 0x2 ;  /* 0x000000010a147211 */ /* 0x000fe200078e10ff */
[----:B---3--:R0:W-:Y:S04]  /*2960*/  STL [R22], R7 ;  /* 0x0000000716007387 */ /* 0x0081e80000100800 */
[----:B--2---:R2:W-:Y:S04]  /*2970*/  STL [R6], R5 ;  /* 0x0000000506007387 */ /* 0x0045e80000100800 */
[----:B-1----:R-:W3:Y:S02]  /*2980*/  LDL R9, [R20+0x30] ;  /* 0x0000300014097983 */ /* 0x002ee40000100800 */
[----:B---3--:R-:W-:-:S02]  /*2990*/  IMAD.IADD R12, R8, 0x1, R9 ;  /* 0x00000001080c7824 */ /* 0x008fc400078e0209 */
[----:B------:R-:W3:Y:S02]  /*29a0*/  LDL R9, [R20] ;  /* 0x0000000014097983 */ /* 0x000ee40000100800 */
[----:B------:R-:W-:-:S05]  /*29b0*/  IMAD R12, R12, 0x4, R1 ;  /* 0x000000040c0c7824 */ /* 0x000fca00078e0201 */
[----:B------:R-:W4:Y:S01]  /*29c0*/  LDL R11, [R12] ;  /* 0x000000000c0b7983 */ /* 0x000f220000100800 */
[----:B------:R-:W-:-:S05]  /*29d0*/  IADD3 R14, PT, PT, R8, 0x2, RZ ;  /* 0x00000002080e7810 */ /* 0x000fca0007ffe0ff */
[----:B------:R-:W-:Y:S01]  /*29e0*/  IMAD R13, R14, 0x4, R1 ;  /* 0x000000040e0d7824 */ /* 0x000fe200078e0201 */
[----:B----4-:R-:W-:Y:S04]  /*29f0*/  STL [R20], R11 ;  /* 0x0000000b14007387 */ /* 0x010fe80000100800 */
[----:B---3--:R1:W-:Y:S04]  /*2a00*/  STL [R12], R9 ;  /* 0x000000090c007387 */ /* 0x0083e80000100800 */
[----:B0-----:R-:W3:Y:S04]  /*2a10*/  LDL R7, [R13+0x30] ;  /* 0x000030000d077983 */ /* 0x001ee80000100800 */
[----:B--2---:R-:W2:Y:S01]  /*2a20*/  LDL R5, [R13] ;  /* 0x000000000d057983 */ /* 0x004ea20000100800 */
[----:B---3--:R-:W-:-:S05]  /*2a30*/  IMAD.IADD R10, R10, 0x1, R7 ;  /* 0x000000010a0a7824 */ /* 0x008fca00078e0207 */
[----:B------:R-:W-:-:S05]  /*2a40*/  LEA R10, R10, R1, 0x2 ;  /* 0x000000010a0a7211 */ /* 0x000fca00078e10ff */
[----:B------:R-:W3:Y:S04]  /*2a50*/  LDL R6, [R10] ;  /* 0x000000000a067983 */ /* 0x000ee80000100800 */
[----:B---3--:R3:W-:Y:S04]  /*2a60*/  STL [R13], R6 ;  /* 0x000000060d007387 */ /* 0x0087e80000100800 */
[----:B--2---:R3:W-:Y:S04]  /*2a70*/  STL [R10], R5 ;  /* 0x000000050a007387 */ /* 0x0047e80000100800 */
[----:B------:R-:W2:Y:S02]  /*2a80*/  LDL R7, [R22+0x3c] ;  /* 0x00003c0016077983 */ /* 0x000ea40000100800 */
[----:B--2---:R-:W-:-:S02]  /*2a90*/  IMAD.IADD R14, R14, 0x1, R7 ;  /* 0x000000010e0e7824 */ /* 0x004fc400078e0207 */
[----:B------:R-:W2:Y:S02]  /*2aa0*/  LDL R7, [R22+0xc] ;  /* 0x00000c0016077983 */ /* 0x000ea40000100800 */
[----:B------:R-:W-:-:S05]  /*2ab0*/  IMAD R14, R14, 0x4, R1 ;  /* 0x000000040e0e7824 */ /* 0x000fca00078e0201 */
[----:B-1----:R-:W4:Y:S01]  /*2ac0*/  LDL R9, [R14] ;  /* 0x000000000e097983 */ /* 0x002f220000100800 */
[----:B------:R-:W-:-:S03]  /*2ad0*/  IADD3 R8, PT, PT, R8, 0x4, RZ ;  /* 0x0000000408087810 */ /* 0x000fc60007ffe0ff */
[----:B----4-:R3:W-:Y:S04]  /*2ae0*/  STL [R22+0xc], R9 ;  /* 0x00000c0916007387 */ /* 0x0107e80000100800 */
[----:B--2---:R3:W-:Y:S02]  /*2af0*/  STL [R14], R7 ;  /* 0x000000070e007387 */ /* 0x0047e40000100800 */
.L_x_27:
[----:B------:R-:W-:Y:S05]  /*2b00*/  @!P0 BRA `(.L_x_25) ;  /* 0x0000000000708947 */ /* 0x000fea0003800000 */
[----:B0--3--:R-:W-:-:S05]  /*2b10*/  IMAD R10, R8, 0x4, R1 ;  /* 0x00000004080a7824 */ /* 0x009fca00078e0201 */
[----:B------:R-:W2:Y:S02]  /*2b20*/  LDL R5, [R10+0x30] ;  /* 0x000030000a057983 */ /* 0x000ea40000100800 */
[----:B--2---:R-:W-:Y:S02]  /*2b30*/  IADD3 R6, PT, PT, R8, -0x1, R5 ;  /* 0xffffffff08067810 */ /* 0x004fe40007ffe005 */
[----:B------:R-:W2:Y:S03]  /*2b40*/  LDL R5, [R10] ;  /* 0x000000000a057983 */ /* 0x000ea60000100800 */
[----:B------:R-:W-:-:S05]  /*2b50*/  IMAD R6, R6, 0x4, R1 ;  /* 0x0000000406067824 */ /* 0x000fca00078e0201 */
[----:B------:R-:W3:Y:S01]  /*2b60*/  LDL R7, [R6] ;  /* 0x0000000006077983 */ /* 0x000ee20000100800 */
[----:B------:R-:W-:-:S03]  /*2b70*/  ISETP.NE.AND P0, PT, R3, 0x1, PT ;  /* 0x000000010300780c */ /* 0x000fc60003f05270 */
[----:B---3--:R4:W-:Y:S04]  /*2b80*/  STL [R10], R7 ;  /* 0x000000070a007387 */ /* 0x0089e80000100800 */
[----:B--2---:R4:W-:Y:S06]  /*2b90*/  STL [R6], R5 ;  /* 0x0000000506007387 */ /* 0x0049ec0000100800 */
[----:B------:R-:W-:Y:S05]  /*2ba0*/  @!P0 BRA `(.L_x_25) ;  /* 0x0000000000488947 */ /* 0x000fea0003800000 */
[----:B-1----:R-:W-:-:S05]  /*2bb0*/  IADD3 R12, PT, PT, R8, 0x1, RZ ;  /* 0x00000001080c7810 */ /* 0x002fca0007ffe0ff */
[----:B----4-:R-:W-:-:S05]  /*2bc0*/  IMAD R7, R12, 0x4, R1 ;  /* 0x000000040c077824 */ /* 0x010fca00078e0201 */
[----:B------:R-:W2:Y:S02]  /*2bd0*/  LDL R5, [R7+0x30] ;  /* 0x0000300007057983 */ /* 0x000ea40000100800 */
[----:B--2---:R-:W-:Y:S02]  /*2be0*/  IMAD.IADD R8, R5, 0x1, R8 ;  /* 0x0000000105087824 */ /* 0x004fe400078e0208 */
[----:B------:R-:W2:Y:S03]  /*2bf0*/  LDL R5, [R7] ;  /* 0x0000000007057983 */ /* 0x000ea60000100800 */
[----:B------:R-:W-:-:S05]  /*2c00*/  LEA R8, R8, R1, 0x2 ;  /* 0x0000000108087211 */ /* 0x000fca00078e10ff */
[----:B------:R-:W3:Y:S01]  /*2c10*/  LDL R6, [R8] ;  /* 0x0000000008067983 */ /* 0x000ee20000100800 */
[----:B------:R-:W-:-:S03]  /*2c20*/  ISETP.NE.AND P0, PT, R3, 0x2, PT ;  /* 0x000000020300780c */ /* 0x000fc60003f05270 */
[----:B---3--:R0:W-:Y:S04]  /*2c30*/  STL [R7], R6 ;  /* 0x0000000607007387 */ /* 0x0081e80000100800 */
[----:B--2---:R0:W-:Y:S06]  /*2c40*/  STL [R8], R5 ;  /* 0x0000000508007387 */ /* 0x0041ec0000100800 */
[----:B------:R-:W-:Y:S05]  /*2c50*/  @!P0 BRA `(.L_x_25) ;  /* 0x00000000001c8947 */ /* 0x000fea0003800000 */
[----:B------:R-:W0:Y:S02]  /*2c60*/  LDL R3, [R10+0x38] ;  /* 0x000038000a037983 */ /* 0x000e240000100800 */
[----:B0-----:R-:W-:Y:S02]  /*2c70*/  IMAD.IADD R6, R12, 0x1, R3 ;  /* 0x000000010c067824 */ /* 0x001fe400078e0203 */
[----:B------:R-:W2:Y:S02]  /*2c80*/  LDL R3, [R10+0x8] ;  /* 0x000008000a037983 */ /* 0x000ea40000100800 */
[----:B------:R-:W-:-:S05]  /*2c90*/  IMAD R6, R6, 0x4, R1 ;  /* 0x0000000406067824 */ /* 0x000fca00078e0201 */
[----:B------:R-:W3:Y:S04]  /*2ca0*/  LDL R5, [R6] ;  /* 0x0000000006057983 */ /* 0x000ee80000100800 */
[----:B---3--:R0:W-:Y:S04]  /*2cb0*/  STL [R10+0x8], R5 ;  /* 0x000008050a007387 */ /* 0x0081e80000100800 */
[----:B--2---:R0:W-:Y:S02]  /*2cc0*/  STL [R6], R3 ;  /* 0x0000000306007387 */ /* 0x0041e40000100800 */
.L_x_25:
[----:B0--34-:R-:W0:Y:S01]  /*2cd0*/  S2R R6, SR_CgaCtaId ;  /* 0x0000000000067919 */ /* 0x019e220000008800 */
[----:B------:R-:W2:Y:S01]  /*2ce0*/  S2UR UR5, SR_CgaCtaId ;  /* 0x00000000000579c3 */ /* 0x000ea20000008800 */
[----:B------:R-:W-:Y:S01]  /*2cf0*/  UMOV UR4, 0x400 ;  /* 0x0000040000047882 */ /* 0x000fe20000000000 */
[----:B------:R-:W-:Y:S01]  /*2d00*/  MOV R3, 0x400 ;  /* 0x0000040000037802 */ /* 0x000fe20000000f00 */
[----:B------:R-:W3:Y:S01]  /*2d10*/  S2R R10, SR_SWINHI ;  /* 0x00000000000a7919 */ /* 0x000ee20000002f00 */
[----:B------:R-:W-:Y:S01]  /*2d20*/  MOV R20, 0x2e60 ;  /* 0x00002e6000147802 */ /* 0x000fe20000000f00 */
[----:B------:R-:W-:-:S03]  /*2d30*/  IMAD.MOV.U32 R21, RZ, RZ, 0x0 ;  /* 0x00000000ff157424 */ /* 0x000fc600078e00ff */
[----:B------:R-:W4:Y:S08]  /*2d40*/  S2UR UR6, SR_SWINHI ;  /* 0x00000000000679c3 */ /* 0x000f300000002f00 */
[----:B-1----:R-:W1:Y:S01]  /*2d50*/  LDC.64 R12, c[0x0][0x3a0] ;  /* 0x0000e800ff0c7b82 */ /* 0x002e620000000a00 */
[----:B--2---:R-:W-:Y:S01]  /*2d60*/  ULEA UR4, UR5, UR4, 0x18 ;  /* 0x0000000405047291 */ /* 0x004fe2000f8ec0ff */
[----:B0-----:R-:W-:-:S06]  /*2d70*/  LEA R3, R6, R3, 0x18 ;  /* 0x0000000306037211 */ /* 0x001fcc00078ec0ff */
[----:B------:R-:W-:Y:S01]  /*2d80*/  UMOV UR4, UR4 ;  /* 0x0000000400047c82 */ /* 0x000fe20008000000 */
[----:B----4-:R-:W-:Y:S02]  /*2d90*/  UMOV UR5, UR6 ;  /* 0x0000000600057c82 */ /* 0x010fe40008000000 */
[----:B------:R-:W-:Y:S01]  /*2da0*/  MOV R11, UR5 ;  /* 0x00000005000b7c02 */ /* 0x000fe20008000f00 */
[----:B------:R-:W-:Y:S01]  /*2db0*/  IMAD.U32 R7, RZ, RZ, UR5 ;  /* 0x00000005ff077e24 */ /* 0x000fe2000f8e00ff */
[----:B------:R-:W-:Y:S02]  /*2dc0*/  MOV R8, R3 ;  /* 0x0000000300087202 */ /* 0x000fe40000000f00 */
[----:B---3--:R-:W-:Y:S01]  /*2dd0*/  MOV R9, R10 ;  /* 0x0000000a00097202 */ /* 0x008fe20000000f00 */
[----:B------:R-:W-:Y:S01]  /*2de0*/  IMAD R3, R0, R0, RZ ;  /* 0x0000000000037224 */ /* 0x000fe200078e02ff */
[----:B------:R-:W-:Y:S01]  /*2df0*/  MOV R6, UR4 ;  /* 0x0000000400067c02 */ /* 0x000fe20008000f00 */
[----:B------:R-:W-:-:S02]  /*2e00*/  IMAD.U32 R10, RZ, RZ, UR4 ;  /* 0x00000004ff0a7e24 */ /* 0x000fc4000f8e00ff */
[----:B------:R-:W-:Y:S01]  /*2e10*/  IMAD.MOV.U32 R7, RZ, RZ, R11 ;  /* 0x000000ffff077224 */ /* 0x000fe200078e000b */
[----:B------:R-:W-:Y:S01]  /*2e20*/  MOV R11, R16 ;  /* 0x00000010000b7202 */ /* 0x000fe20000000f00 */
[----:B------:R-:W-:-:S04]  /*2e30*/  IMAD.WIDE.U32 R8, R3, 0x4, R8 ;  /* 0x0000000403087825 */ /* 0x000fc800078e0008 */
[----:B------:R-:W-:-:S07]  /*2e40*/  IMAD.MOV.U32 R10, RZ, RZ, R17 ;  /* 0x000000ffff0a7224 */ /* 0x000fce00078e0011 */
[----:B-1----:R-:W-:Y:S05]  /*2e50*/  CALL.REL.NOINC R12 `(_Z31kernel_to_compute_optimal_matchiijiPfS_PFfiS_S_PiES_Pj) ;  /* 0xffffffd00c687344 */ /* 0x002fea0003c3ffff */
[----:B------:R-:W0:Y:S01]  /*2e60*/  LDCU UR4, c[0x0][0x380] ;  /* 0x00007000ff0477ac */ /* 0x000e220008000800 */
[----:B------:R-:W-:-:S04]  /*2e70*/  FSETP.GEU.AND P0, PT, R4, R29, PT ;  /* 0x0000001d0400720b */ /* 0x000fc80003f0e000 */
[----:B------:R-:W-:Y:S01]  /*2e80*/  FSEL R29, R4, R29, !P0 ;  /* 0x0000001d041d7208 */ /* 0x000fe20004000000 */
[----:B0-----:R-:W-:-:S05]  /*2e90*/  IMAD R3, R19, UR4, R28 ;  /* 0x0000000413037c24 */ /* 0x001fca000f8e021c */
[----:B------:R-:W-:-:S07]  /*2ea0*/  SEL R18, R3, R18, !P0 ;  /* 0x0000001203127207 */ /* 0x000fce0004000000 */
.L_x_11:
[----:B------:R-:W-:Y:S05]  /*2eb0*/  BSYNC.RECONVERGENT B6 ;  /* 0x0000000000067941 */ /* 0x000fea0003800200 */
.L_x_10:
[----:B------:R-:W0:Y:S01]  /*2ec0*/  LDCU UR4, c[0x0][0x384] ;  /* 0x00007080ff0477ac */ /* 0x000e220008000800 */
[----:B------:R-:W-:-:S05]  /*2ed0*/  VIADD R19, R19, 0x1 ;  /* 0x0000000113137836 */ /* 0x000fca0000000000 */
[----:B0-----:R-:W-:-:S13]  /*2ee0*/  ISETP.NE.AND P0, PT, R19, UR4, PT ;  /* 0x0000000413007c0c */ /* 0x001fda000bf05270 */
[----:B------:R-:W-:Y:S05]  /*2ef0*/  @P0 BRA `(.L_x_28) ;  /* 0xffffffdc008c0947 */ /* 0x000fea000383ffff */
[----:B------:R-:W-:Y:S05]  /*2f00*/  BSYNC.RECONVERGENT B7 ;  /* 0x0000000000077941 */ /* 0x000fea0003800200 */
.L_x_9:
[----:B------:R-:W-:Y:S05]  /*2f10*/  BRA `(.L_x_29) ;  /* 0x0000000c00647947 */ /* 0x000fea0003800000 */
.L_x_8:
[----:B------:R-:W-:Y:S01]  /*2f20*/  UISETP.GE.U32.AND UP0, UPT, UR4, 0x4, UPT ;  /* 0x000000040400788c */ /* 0x000fe2000bf06070 */
[----:B------:R-:W-:Y:S01]  /*2f30*/  MOV R29, 0x7f7fffff ;  /* 0x7f7fffff001d7802 */ /* 0x000fe20000000f00 */
[----:B------:R-:W-:Y:S01]  /*2f40*/  IMAD.MOV.U32 R25, RZ, RZ, RZ ;  /* 0x000000ffff197224 */ /* 0x000fe200078e00ff */
[----:B------:R-:W0:Y:S01]  /*2f50*/  LDCU UR38, c[0x0][0x38c] ;  /* 0x00007180ff2677ac */ /* 0x000e220008000800 */
[----:B------:R-:W1:Y:S01]  /*2f60*/  LDCU UR39, c[0x0][0x380] ;  /* 0x00007000ff2777ac */ /* 0x000e620008000800 */
[----:B------:R-:W4:Y:S04]  /*2f70*/  LDCU UR40, c[0x0][0x388] ;  /* 0x00007100ff2877ac */ /* 0x000f280008000800 */
[----:B------:R-:W-:Y:S05]  /*2f80*/  BRA.U !UP0, `(.L_x_30) ;  /* 0x0000000908887547 */ /* 0x000fea000b800000 */
[----:B------:R-:W-:Y:S01]  /*2f90*/  ULOP3.LUT UR4, UR4, 0x7ffffffc, URZ, 0xc0, !UPT ;  /* 0x7ffffffc04047892 */ /* 0x000fe2000f8ec0ff */
[----:B------:R-:W-:Y:S01]  /*2fa0*/  HFMA2 R2, -RZ, RZ, 0, 0 ;  /* 0x00000000ff027431 */ /* 0x000fe200000001ff */
[----:B------:R-:W-:Y:S01]  /*2fb0*/  BSSY.RECONVERGENT B7, `(.L_x_30) ;  /* 0x000009f000077945 */ /* 0x000fe20003800200 */
[----:B------:R-:W-:Y:S01]  /*2fc0*/  IMAD.MOV.U32 R29, RZ, RZ, 0x7f7fffff ;  /* 0x7f7fffffff1d7424 */ /* 0x000fe200078e00ff */
[----:B------:R-:W0:Y:S02]  /*2fd0*/  LDCU UR41, c[0x0][0x38c] ;  /* 0x00007180ff2977ac */ /* 0x000e240008000800 */
[----:B------:R-:W-:Y:S01]  /*2fe0*/  IMAD.U32 R25, RZ, RZ, UR4 ;  /* 0x00000004ff197e24 */ /* 0x000fe2000f8e00ff */
[----:B------:R-:W0:Y:S01]  /*2ff0*/  LDCU UR42, c[0x0][0x380] ;  /* 0x00007000ff2a77ac */ /* 0x000e220008000800 */
[----:B------:R-:W0:Y:S05]  /*3000*/  LDCU UR43, c[0x0][0x388] ;  /* 0x00007100ff2b77ac */ /* 0x000e2a0008000800 */
.L_x_39:
[C---:B0-2---:R-:W-:Y:S01]  /*3010*/  IMAD R19, R2.reuse, UR42, R28 ;  /* 0x0000002a02137c24 */ /* 0x045fe2000f8e021c */
[----:B------:R-:W-:Y:S01]  /*3020*/  BSSY.RECONVERGENT B6, `(.L_x_31) ;  /* 0x0000026000067945 */ /* 0x000fe20003800200 */
[----:B------:R-:W-:-:S03]  /*3030*/  VIADD R2, R2, 0x4 ;  /* 0x0000000402027836 */ /* 0x000fc60000000000 */
[----:B------:R-:W-:Y:S02]  /*3040*/  ISETP.GE.U32.AND P0, PT, R19, UR43, PT ;  /* 0x0000002b13007c0c */ /* 0x000fe4000bf06070 */
[----:B------:R-:W-:-:S04]  /*3050*/  ISETP.NE.AND P1, PT, R2, R25, PT ;  /* 0x000000190200720c */ /* 0x000fc80003f25270 */
[----:B------:R-:W-:-:S07]  /*3060*/  P2R R22, PR, RZ, 0x2 ;  /* 0x00000002ff167803 */ /* 0x000fce0000000000 */
[----:B------:R-:W-:Y:S05]  /*3070*/  @P0 BRA `(.L_x_32) ;  /* 0x0000000000800947 */ /* 0x000fea0003800000 */
[----:B------:R-:W0:Y:S01]  /*3080*/  S2UR UR5, SR_CgaCtaId ;  /* 0x00000000000579c3 */ /* 0x000e220000008800 */
[----:B------:R-:W-:Y:S01]  /*3090*/  UMOV UR4, 0x400 ;  /* 0x0000040000047882 */ /* 0x000fe20000000000 */
[----:B------:R-:W2:Y:S01]  /*30a0*/  LDCU UR10, c[0x0][0x38c] ;  /* 0x00007180ff0a77ac */ /* 0x000ea20008000800 */
[----:B------:R-:W-:Y:S01]  /*30b0*/  MOV R20, 0x3250 ;  /* 0x0000325000147802 */ /* 0x000fe20000000f00 */
[----:B------:R-:W-:Y:S01]  /*30c0*/  IMAD.MOV.U32 R21, RZ, RZ, 0x0 ;  /* 0x00000000ff157424 */ /* 0x000fe200078e00ff */
[----:B------:R-:W-:-:S03]  /*30d0*/  UIMAD UR6, UR41, UR41, URZ ;  /* 0x00000029290672a4 */ /* 0x000fc6000f8e02ff */
[----:B------:R-:W5:Y:S08]  /*30e0*/  S2UR UR7, SR_SWINHI ;  /* 0x00000000000779c3 */ /* 0x000f700000002f00 */
[----:B------:R-:W1:Y:S01]  /*30f0*/  S2UR UR8, SR_SWINHI ;  /* 0x00000000000879c3 */ /* 0x000e620000002f00 */
[----:B0-----:R-:W-:-:S07]  /*3100*/  ULEA UR9, UR5, UR4, 0x18 ;  /* 0x0000000405097291 */ /* 0x001fce000f8ec0ff */
[----:B------:R-:W0:Y:S01]  /*3110*/  LDC.64 R12, c[0x0][0x3a0] ;  /* 0x0000e800ff0c7b82 */ /* 0x000e220000000a00 */
[----:B------:R-:W-:Y:S01]  /*3120*/  UMOV UR4, UR9 ;  /* 0x0000000900047c82 */ /* 0x000fe20008000000 */
[----:B-----5:R-:W-:Y:S02]  /*3130*/  UMOV UR5, UR7 ;  /* 0x0000000700057c82 */ /* 0x020fe40008000000 */
[----:B------:R-:W-:-:S03]  /*3140*/  UIMAD.WIDE.U32 UR6, UR6, 0x4, UR4 ;  /* 0x00000004060678a5 */ /* 0x000fc6000f8e0004 */
[----:B------:R-:W-:Y:S01]  /*3150*/  UMOV UR4, UR9 ;  /* 0x0000000900047c82 */ /* 0x000fe20008000000 */
[----:B-1----:R-:W-:Y:S02]  /*3160*/  UMOV UR5, UR8 ;  /* 0x0000000800057c82 */ /* 0x002fe40008000000 */
[----:B------:R-:W-:Y:S01]  /*3170*/  IMAD.U32 R11, RZ, RZ, UR7 ;  /* 0x00000007ff0b7e24 */ /* 0x000fe2000f8e00ff */
[----:B---3--:R-:W-:Y:S01]  /*3180*/  MOV R5, UR5 ;  /* 0x0000000500057c02 */ /* 0x008fe20008000f00 */
[----:B------:R-:W-:Y:S01]  /*3190*/  IMAD.U32 R9, RZ, RZ, UR7 ;  /* 0x00000007ff097e24 */ /* 0x000fe2000f8e00ff */
[----:B------:R-:W-:Y:S01]  /*31a0*/  MOV R10, UR6 ;  /* 0x00000006000a7c02 */ /* 0x000fe20008000f00 */
[----:B------:R-:W-:Y:S01]  /*31b0*/  IMAD.U32 R7, RZ, RZ, UR5 ;  /* 0x00000005ff077e24 */ /* 0x000fe2000f8e00ff */
[----:B------:R-:W-:Y:S01]  /*31c0*/  MOV R9, R11 ;  /* 0x0000000b00097202 */ /* 0x000fe20000000f00 */
[----:B------:R-:W-:Y:S01]  /*31d0*/  IMAD.U32 R4, RZ, RZ, UR4 ;  /* 0x00000004ff047e24 */ /* 0x000fe2000f8e00ff */
[----:B------:R-:W-:Y:S01]  /*31e0*/  MOV R6, UR4 ;  /* 0x0000000400067c02 */ /* 0x000fe20008000f00 */
[----:B------:R-:W-:Y:S01]  /*31f0*/  IMAD.U32 R8, RZ, RZ, UR6 ;  /* 0x00000006ff087e24 */ /* 0x000fe2000f8e00ff */
[----:B--2---:R-:W-:Y:S01]  /*3200*/  MOV R4, UR10 ;  /* 0x0000000a00047c02 */ /* 0x004fe20008000f00 */
[----:B------:R-:W-:-:S02]  /*3210*/  IMAD.MOV.U32 R7, RZ, RZ, R5 ;  /* 0x000000ffff077224 */ /* 0x000fc400078e0005 */
[----:B------:R-:W-:Y:S02]  /*3220*/  IMAD.MOV.U32 R10, RZ, RZ, R17 ;  /* 0x000000ffff0a7224 */ /* 0x000fe400078e0011 */
[----:B------:R-:W-:-:S07]  /*3230*/  IMAD.MOV.U32 R11, RZ, RZ, R16 ;  /* 0x000000ffff0b7224 */ /* 0x000fce00078e0010 */
[----:B0---4-:R-:W-:Y:S05]  /*3240*/  CALL.REL.NOINC R12 `(_Z31kernel_to_compute_optimal_matchiijiPfS_PFfiS_S_PiES_Pj) ;  /* 0xffffffcc0c6c7344 */ /* 0x011fea0003c3ffff */
[----:B------:R-:W-:-:S04]  /*3250*/  FSETP.GEU.AND P0, PT, R4, R29, PT ;  /* 0x0000001d0400720b */ /* 0x000fc80003f0e000 */
[----:B------:R-:W-:Y:S02]  /*3260*/  FSEL R29, R4, R29, !P0 ;  /* 0x0000001d041d7208 */ /* 0x000fe40004000000 */
[----:B------:R-:W-:-:S07]  /*3270*/  SEL R18, R19, R18, !P0 ;  /* 0x0000001213127207 */ /* 0x000fce0004000000 */
.L_x_32:
[----:B-1--4-:R-:W-:Y:S05]  /*3280*/  BSYNC.RECONVERGENT B6 ;  /* 0x0000000000067941 */ /* 0x012fea0003800200 */
.L_x_31:
[----:B------:R-:W-:Y:S01]  /*3290*/  VIADD R19, R19, UR42 ;  /* 0x0000002a13137c36 */ /* 0x000fe20008000000 */
[----:B------:R-:W-:Y:S04]  /*32a0*/  BSSY.RECONVERGENT B6, `(.L_x_33) ;  /* 0x0000023000067945 */ /* 0x000fe80003800200 */
[----:B------:R-:W-:-:S13]  /*32b0*/  ISETP.GE.U32.AND P0, PT, R19, UR43, PT ;  /* 0x0000002b13007c0c */ /* 0x000fda000bf06070 */
[----:B------:R-:W-:Y:S05]  /*32c0*/  @P0 BRA `(.L_x_34) ;  /* 0x0000000000800947 */ /* 0x000fea0003800000 */
[----:B------:R-:W0:Y:S01]  /*32d0*/  S2UR UR5, SR_CgaCtaId ;  /* 0x00000000000579c3 */ /* 0x000e220000008800 */
[----:B------:R-:W-:Y:S01]  /*32e0*/  UMOV UR4, 0x400 ;  /* 0x0000040000047882 */ /* 0x000fe20000000000 */
[----:B------:R-:W1:Y:S01]  /*32f0*/  LDCU UR10, c[0x0][0x38c] ;  /* 0x00007180ff0a77ac */ /* 0x000e620008000800 */
[----:B------:R-:W-:Y:S01]  /*3300*/  MOV R20, 0x34a0 ;  /* 0x000034a000147802 */ /* 0x000fe20000000f00 */
[----:B------:R-:W-:Y:S01]  /*3310*/  IMAD.MOV.U32 R21, RZ, RZ, 0x0 ;  /* 0x00000000ff157424 */ /* 0x000fe200078e00ff */
[----:B------:R-:W-:-:S03]  /*3320*/  UIMAD UR6, UR41, UR41, URZ ;  /* 0x00000029290672a4 */ /* 0x000fc6000f8e02ff */
[----:B------:R-:W2:Y:S08]  /*3330*/  S2UR UR7, SR_SWINHI ;  /* 0x00000000000779c3 */ /* 0x000eb00000002f00 */
[----:B------:R-:W4:Y:S01]  /*3340*/  S2UR UR8, SR_SWINHI ;  /* 0x00000000000879c3 */ /* 0x000f220000002f00 */
[----:B0-----:R-:W-:-:S07]  /*3350*/  ULEA UR9, UR5, UR4, 0x18 ;  /* 0x0000000405097291 */ /* 0x001fce000f8ec0ff */
[----:B------:R-:W0:Y:S01]  /*3360*/  LDC.64 R12, c[0x0][0x3a0] ;  /* 0x0000e800ff0c7b82 */ /* 0x000e220000000a00 */
[----:B------:R-:W-:Y:S01]  /*3370*/  UMOV UR4, UR9 ;  /* 0x0000000900047c82 */ /* 0x000fe20008000000 */
[----:B--2---:R-:W-:Y:S02]  /*3380*/  UMOV UR5, UR7 ;  /* 0x0000000700057c82 */ /* 0x004fe40008000000 */
[----:B------:R-:W-:-:S03]  /*3390*/  UIMAD.WIDE.U32 UR6, UR6, 0x4, UR4 ;  /* 0x00000004060678a5 */ /* 0x000fc6000f8e0004 */
[----:B------:R-:W-:Y:S01]  /*33a0*/  UMOV UR4, UR9 ;  /* 0x0000000900047c82 */ /* 0x000fe20008000000 */
[----:B----4-:R-:W-:Y:S02]  /*33b0*/  UMOV UR5, UR8 ;  /* 0x0000000800057c82 */ /* 0x010fe40008000000 */
        /* <DEDUP_REMOVED lines=9> */
[----:B-1----:R-:W-:Y:S01]  /*3450*/  MOV R4, UR10 ;  /* 0x0000000a00047c02 */ /* 0x002fe20008000f00 */
[----:B------:R-:W-:-:S02]  /*3460*/  IMAD.MOV.U32 R7, RZ, RZ, R5 ;  /* 0x000000ffff077224 */ /* 0x000fc400078e0005 */
[----:B------:R-:W-:Y:S02]  /*3470*/  IMAD.MOV.U32 R10, RZ, RZ, R17 ;  /* 0x000000ffff0a7224 */ /* 0x000fe400078e0011 */
[----:B------:R-:W-:-:S07]  /*3480*/  IMAD.MOV.U32 R11, RZ, RZ, R16 ;  /* 0x000000ffff0b7224 */ /* 0x000fce00078e0010 */
[----:B0-----:R-:W-:Y:S05]  /*3490*/  CALL.REL.NOINC R12 `(_Z31kernel_to_compute_optimal_matchiijiPfS_PFfiS_S_PiES_Pj) ;  /* 0xffffffc80cd87344 */ /* 0x001fea0003c3ffff */
[----:B------:R-:W-:-:S04]  /*34a0*/  FSETP.GEU.AND P0, PT, R4, R29, PT ;  /* 0x0000001d0400720b */ /* 0x000fc80003f0e000 */
[----:B------:R-:W-:Y:S02]  /*34b0*/  FSEL R29, R4, R29, !P0 ;  /* 0x0000001d041d7208 */ /* 0x000fe40004000000 */
[----:B------:R-:W-:-:S07]  /*34c0*/  SEL R18, R19, R18, !P0 ;  /* 0x0000001213127207 */ /* 0x000fce0004000000 */
.L_x_34:
[----:B------:R-:W-:Y:S05]  /*34d0*/  BSYNC.RECONVERGENT B6 ;  /* 0x0000000000067941 */ /* 0x000fea0003800200 */
.L_x_33:
        /* <DEDUP_REMOVED lines=36> */
.L_x_36:
[----:B------:R-:W-:Y:S05]  /*3720*/  BSYNC.RECONVERGENT B6 ;  /* 0x0000000000067941 */ /* 0x000fea0003800200 */
.L_x_35:
        /* <DEDUP_REMOVED lines=36> */
.L_x_38:
[----:B------:R-:W-:Y:S05]  /*3970*/  BSYNC.RECONVERGENT B6 ;  /* 0x0000000000067941 */ /* 0x000fea0003800200 */
.L_x_37:
[----:B------:R-:W-:-:S13]  /*3980*/  ISETP.NE.AND P0, PT, R22, RZ, PT ;  /* 0x000000ff1600720c */ /* 0x000fda0003f05270 */
[----:B------:R-:W-:Y:S05]  /*3990*/  @P0 BRA `(.L_x_39) ;  /* 0xfffffff4009c0947 */ /* 0x000fea000383ffff */
[----:B------:R-:W-:Y:S05]  /*39a0*/  BSYNC.RECONVERGENT B7 ;  /* 0x0000000000077941 */ /* 0x000fea0003800200 */
.L_x_30:
[----:B------:R-:W5:Y:S02]  /*39b0*/  LDC R2, c[0x0][0x384] ;  /* 0x0000e100ff027b82 */ /* 0x000f640000000800 */
[----:B-----5:R-:W-:-:S04]  /*39c0*/  LOP3.LUT R2, R2, 0x3, RZ, 0xc0, !PT ;  /* 0x0000000302027812 */ /* 0x020fc800078ec0ff */
[----:B------:R-:W-:-:S13]  /*39d0*/  ISETP.NE.AND P0, PT, R2, RZ, PT ;  /* 0x000000ff0200720c */ /* 0x000fda0003f05270 */
[----:B------:R-:W-:Y:S05]  /*39e0*/  @!P0 BRA `(.L_x_29) ;  /* 0x0000000000b08947 */ /* 0x000fea0003800000 */
[----:B------:R-:W-:-:S07]  /*39f0*/  IMAD.MOV.U32 R23, RZ, RZ, RZ ;  /* 0x000000ffff177224 */ /* 0x000fce00078e00ff */
.L_x_42:
[----:B-12---:R-:W-:Y:S01]  /*3a00*/  IMAD R19, R25, UR39, R28 ;  /* 0x0000002719137c24 */ /* 0x006fe2000f8e021c */
[----:B------:R-:W-:Y:S01]  /*3a10*/  IADD3 R23, PT, PT, R23, 0x1, RZ ;  /* 0x0000000117177810 */ /* 0x000fe20007ffe0ff */
[----:B------:R-:W-:Y:S03]  /*3a20*/  BSSY.RECONVERGENT B6, `(.L_x_40) ;  /* 0x0000025000067945 */ /* 0x000fe60003800200 */
[----:B----4-:R-:W-:Y:S02]  /*3a30*/  ISETP.GE.U32.AND P0, PT, R19, UR40, PT ;  /* 0x0000002813007c0c */ /* 0x010fe4000bf06070 */
[----:B------:R-:W-:-:S04]  /*3a40*/  ISETP.NE.AND P1, PT, R23, R2, PT ;  /* 0x000000021700720c */ /* 0x000fc80003f25270 */
[----:B------:R-:W-:-:S07]  /*3a50*/  P2R R22, PR, RZ, 0x2 ;  /* 0x00000002ff167803 */ /* 0x000fce0000000000 */
[----:B------:R-:W-:Y:S05]  /*3a60*/  @P0 BRA `(.L_x_41) ;  /* 0x0000000000800947 */ /* 0x000fea0003800000 */
[----:B------:R-:W1:Y:S01]  /*3a70*/  S2UR UR5, SR_CgaCtaId ;  /* 0x00000000000579c3 */ /* 0x000e620000008800 */
[----:B------:R-:W-:Y:S01]  /*3a80*/  UMOV UR4, 0x400 ;  /* 0x0000040000047882 */ /* 0x000fe20000000000 */
[----:B------:R-:W2:Y:S01]  /*3a90*/  LDCU UR10, c[0x0][0x38c] ;  /* 0x00007180ff0a77ac */ /* 0x000ea20008000800 */
[----:B------:R-:W-:Y:S01]  /*3aa0*/  MOV R20, 0x3c40 ;  /* 0x00003c4000147802 */ /* 0x000fe20000000f00 */
[----:B------:R-:W-:Y:S01]  /*3ab0*/  IMAD.MOV.U32 R21, RZ, RZ, 0x0 ;  /* 0x00000000ff157424 */ /* 0x000fe200078e00ff */
[----:B0-----:R-:W-:-:S03]  /*3ac0*/  UIMAD UR6, UR38, UR38, URZ ;  /* 0x00000026260672a4 */ /* 0x001fc6000f8e02ff */
[----:B------:R-:W0:Y:S08]  /*3ad0*/  S2UR UR7, SR_SWINHI ;  /* 0x00000000000779c3 */ /* 0x000e300000002f00 */
[----:B------:R-:W4:Y:S01]  /*3ae0*/  S2UR UR8, SR_SWINHI ;  /* 0x00000000000879c3 */ /* 0x000f220000002f00 */
[----:B-1----:R-:W-:-:S07]  /*3af0*/  ULEA UR9, UR5, UR4, 0x18 ;  /* 0x0000000405097291 */ /* 0x002fce000f8ec0ff */
[----:B------:R-:W1:Y:S01]  /*3b00*/  LDC.64 R12, c[0x0][0x3a0] ;  /* 0x0000e800ff0c7b82 */ /* 0x000e620000000a00 */
[----:B------:R-:W-:Y:S01]  /*3b10*/  UMOV UR4, UR9 ;  /* 0x0000000900047c82 */ /* 0x000fe20008000000 */
[----:B0-----:R-:W-:Y:S02]  /*3b20*/  UMOV UR5, UR7 ;  /* 0x0000000700057c82 */ /* 0x001fe40008000000 */
[----:B------:R-:W-:-:S03]  /*3b30*/  UIMAD.WIDE.U32 UR6, UR6, 0x4, UR4 ;  /* 0x00000004060678a5 */ /* 0x000fc6000f8e0004 */
[----:B------:R-:W-:Y:S01]  /*3b40*/  UMOV UR4, UR9 ;  /* 0x0000000900047c82 */ /* 0x000fe20008000000 */
[----:B----4-:R-:W-:Y:S02]  /*3b50*/  UMOV UR5, UR8 ;  /* 0x0000000800057c82 */ /* 0x010fe40008000000 */
[----:B------:R-:W-:Y:S01]  /*3b60*/  IMAD.U32 R11, RZ, RZ, UR7 ;  /* 0x00000007ff0b7e24 */ /* 0x000fe2000f8e00ff */
[----:B------:R-:W-:Y:S01]  /*3b70*/  MOV R9, UR7 ;  /* 0x0000000700097c02 */ /* 0x000fe20008000f00 */
[----:B---3--:R-:W-:Y:S01]  /*3b80*/  IMAD.U32 R5, RZ, RZ, UR5 ;  /* 0x00000005ff057e24 */ /* 0x008fe2000f8e00ff */
[----:B------:R-:W-:Y:S01]  /*3b90*/  MOV R4, UR4 ;  /* 0x0000000400047c02 */ /* 0x000fe20008000f00 */
[----:B------:R-:W-:Y:S02]  /*3ba0*/  IMAD.U32 R7, RZ, RZ, UR5 ;  /* 0x00000005ff077e24 */ /* 0x000fe4000f8e00ff */
[----:B------:R-:W-:Y:S01]  /*3bb0*/  IMAD.U32 R10, RZ, RZ, UR6 ;  /* 0x00000006ff0a7e24 */ /* 0x000fe2000f8e00ff */
[----:B------:R-:W-:Y:S01]  /*3bc0*/  MOV R7, R5 ;  /* 0x0000000500077202 */ /* 0x000fe20000000f00 */
[----:B------:R-:W-:Y:S01]  /*3bd0*/  IMAD.MOV.U32 R9, RZ, RZ, R11 ;  /* 0x000000ffff097224 */ /* 0x000fe200078e000b */
[----:B------:R-:W-:Y:S01]  /*3be0*/  MOV R11, R16 ;  /* 0x00000010000b7202 */ /* 0x000fe20000000f00 */
[----:B------:R-:W-:-:S02]  /*3bf0*/  IMAD.U32 R6, RZ, RZ, UR4 ;  /* 0x00000004ff067e24 */ /* 0x000fc4000f8e00ff */
[----:B------:R-:W-:Y:S02]  /*3c00*/  IMAD.U32 R8, RZ, RZ, UR6 ;  /* 0x00000006ff087e24 */ /* 0x000fe4000f8e00ff */
[----:B------:R-:W-:Y:S02]  /*3c10*/  IMAD.MOV.U32 R10, RZ, RZ, R17 ;  /* 0x000000ffff0a7224 */ /* 0x000fe400078e0011 */
[----:B--2---:R-:W-:-:S07]  /*3c20*/  IMAD.U32 R4, RZ, RZ, UR10 ;  /* 0x0000000aff047e24 */ /* 0x004fce000f8e00ff */
[----:B-1----:R-:W-:Y:S05]  /*3c30*/  CALL.REL.NOINC R12 `(_Z31kernel_to_compute_optimal_matchiijiPfS_PFfiS_S_PiES_Pj) ;  /* 0xffffffc00cf07344 */ /* 0x002fea0003c3ffff */
[----:B------:R-:W-:-:S04]  /*3c40*/  FSETP.GEU.AND P0, PT, R4, R29, PT ;  /* 0x0000001d0400720b */ /* 0x000fc80003f0e000 */
[----:B------:R-:W-:Y:S02]  /*3c50*/  FSEL R29, R4, R29, !P0 ;  /* 0x0000001d041d7208 */ /* 0x000fe40004000000 */
[----:B------:R-:W-:-:S07]  /*3c60*/  SEL R18, R19, R18, !P0 ;  /* 0x0000001213127207 */ /* 0x000fce0004000000 */
.L_x_41:
[----:B0-----:R-:W-:Y:S05]  /*3c70*/  BSYNC.RECONVERGENT B6 ;  /* 0x0000000000067941 */ /* 0x001fea0003800200 */
.L_x_40:
[----:B------:R-:W-:Y:S02]  /*3c80*/  ISETP.NE.AND P0, PT, R22, RZ, PT ;  /* 0x000000ff1600720c */ /* 0x000fe40003f05270 */
[----:B------:R-:W-:-:S11]  /*3c90*/  IADD3 R25, PT, PT, R25, 0x1, RZ ;  /* 0x0000000119197810 */ /* 0x000fd60007ffe0ff */
[----:B------:R-:W-:Y:S05]  /*3ca0*/  @P0 BRA `(.L_x_42) ;  /* 0xfffffffc00540947 */ /* 0x000fea000383ffff */
.L_x_29:
[----:B01--4-:R-:W-:Y:S05]  /*3cb0*/  BSYNC.RECONVERGENT B8 ;  /* 0x0000000000087941 */ /* 0x013fea0003800200 */
.L_x_7:
[----:B---3--:R-:W0:Y:S08]  /*3cc0*/  LDC.64 R2, c[0x0][0x3a8] ;  /* 0x0000ea00ff027b82 */ /* 0x008e300000000a00 */
[----:B--2---:R-:W1:Y:S01]  /*3cd0*/  LDC.64 R4, c[0x0][0x3b0] ;  /* 0x0000ec00ff047b82 */ /* 0x004e620000000a00 */
[----:B0-----:R-:W-:-:S05]  /*3ce0*/  IMAD.WIDE R2, R28, 0x4, R2 ;  /* 0x000000041c027825 */ /* 0x001fca00078e0202 */
[----:B------:R-:W-:Y:S01]  /*3cf0*/  STG.E desc[UR36][R2.64], R29 ;  /* 0x0000001d02007986 */ /* 0x000fe2000c101924 */
[----:B-1----:R-:W-:-:S05]  /*3d00*/  IMAD.WIDE R4, R28, 0x4, R4 ;  /* 0x000000041c047825 */ /* 0x002fca00078e0204 */
[----:B------:R-:W-:Y:S01]  /*3d10*/  STG.E desc[UR36][R4.64], R18 ;  /* 0x0000001204007986 */ /* 0x000fe2000c101924 */
[----:B------:R-:W-:Y:S05]  /*3d20*/  EXIT ;  /* 0x000000000000794d */ /* 0x000fea0003800000 */
        .type           $_Z31kernel_to_compute_optimal_matchiijiPfS_PFfiS_S_PiES_Pj$_Z15fro_norm_squareiPfS_Pi,@function
        .size           $_Z31kernel_to_compute_optimal_matchiijiPfS_PFfiS_S_PiES_Pj$_Z15fro_norm_squareiPfS_Pi,($_Z31kernel_to_compute_optimal_matchiijiPfS_PFfiS_S_PiES_Pj$_Z7L1_normiPfS_Pi - $_Z31kernel_to_compute_optimal_matchiijiPfS_PFfiS_S_PiES_Pj$_Z15fro_norm_squareiPfS_Pi)
$_Z31kernel_to_compute_optimal_matchiijiPfS_PFfiS_S_PiES_Pj$_Z15fro_norm_squareiPfS_Pi:
[----:B------:R-:W-:Y:S02]  /*3d30*/  VIADD R1, R1, 0xffffffb8 ;  /* 0xffffffb801017836 */ /* 0x000fe40000000000 */
[----:B------:R-:W-:-:S03]  /*3d40*/  IMAD.MOV.U32 R3, RZ, RZ, R11 ;  /* 0x000000ffff037224 */ /* 0x000fc600078e000b */
[----:B------:R-:W-:Y:S04]  /*3d50*/  STL [R1+0x40], R37 ;  /* 0x0000402501007387 */ /* 0x000fe80000100800 */
        /* <DEDUP_REMOVED lines=15> */
[----:B------:R0:W-:Y:S02]  /*3e50*/  STL [R1], R2 ;  /* 0x0000000201007387 */ /* 0x0001e40000100800 */
[----:B0-----:R-:W-:-:S02]  /*3e60*/  MOV R2, R10 ;  /* 0x0000000a00027202 */ /* 0x001fc40000000f00 */
[----:B------:R-:W-:Y:S01]  /*3e70*/  ISETP.GE.AND P0, PT, R4, 0x1, PT ;  /* 0x000000010400780c */ /* 0x000fe20003f06270 */
[----:B------:R-:W-:Y:S01]  /*3e80*/  BSSY.RECONVERGENT B0, `(.L_x_43) ;  /* 0x000011e000007945 */ /* 0x000fe20003800200 */
[----:B------:R-:W-:-:S11]  /*3e90*/  IMAD.MOV.U32 R30, RZ, RZ, RZ ;  /* 0x000000ffff1e7224 */ /* 0x000fd600078e00ff */
[----:B------:R-:W-:Y:S05]  /*3ea0*/  @!P0 BRA `(.L_x_44) ;  /* 0x00000010006c8947 */ /* 0x000fea0003800000 */
[----:B------:R-:W0:Y:S01]  /*3eb0*/  LDC.64 R16, c[0x0][0x358] ;  /* 0x0000d600ff107b82 */ /* 0x000e220000000a00 */
[C---:B------:R-:W-:Y:S01]  /*3ec0*/  LOP3.LUT R11, R4.reuse, 0x7ffffff8, RZ, 0xc0, !PT ;  /* 0x7ffffff8040b7812 */ /* 0x040fe200078ec0ff */
[----:B------:R-:W-:Y:S01]  /*3ed0*/  HFMA2 R30, -RZ, RZ, 0, 0 ;  /* 0x00000000ff1e7431 */ /* 0x000fe200000001ff */
[C---:B------:R-:W-:Y:S01]  /*3ee0*/  LOP3.LUT R5, R4.reuse, 0x7, RZ, 0xc0, !PT ;  /* 0x0000000704057812 */ /* 0x040fe200078ec0ff */
[C---:B------:R-:W-:Y:S01]  /*3ef0*/  IMAD.SHL.U32 R12, R4.reuse, 0x8, RZ ;  /* 0x00000008040c7824 */ /* 0x040fe200078e00ff */
[----:B------:R-:W-:Y:S01]  /*3f00*/  LOP3.LUT R10, R4, 0x3, RZ, 0xc0, !PT ;  /* 0x00000003040a7812 */ /* 0x000fe200078ec0ff */
[----:B------:R-:W-:Y:S02]  /*3f10*/  IMAD.MOV.U32 R13, RZ, RZ, RZ ;  /* 0x000000ffff0d7224 */ /* 0x000fe400078e00ff */
[----:B------:R-:W-:-:S07]  /*3f20*/  IMAD.MOV R14, RZ, RZ, -R11 ;  /* 0x000000ffff0e7224 */ /* 0x000fce00078e0a0b */
.L_x_55:
[----:B0-----:R-:W-:Y:S01]  /*3f30*/  R2UR UR4, R16 ;  /* 0x00000000100472ca */ /* 0x001fe200000e0000 */
[----:B------:R-:W-:Y:S01]  /*3f40*/  IMAD.WIDE.U32 R18, R13, 0x4, R2 ;  /* 0x000000040d127825 */ /* 0x000fe200078e0002 */
[----:B------:R-:W-:-:S13]  /*3f50*/  R2UR UR5, R17 ;  /* 0x00000000110572ca */ /* 0x000fda00000e0000 */
[----:B------:R-:W2:Y:S01]  /*3f60*/  LD.E R15, desc[UR4][R18.64] ;  /* 0x00000004120f7980 */ /* 0x000ea2000c101900 */
[----:B------:R-:W-:Y:S01]  /*3f70*/  IADD3 R0, PT, PT, R4, -0x1, RZ ;  /* 0xffffffff04007810 */ /* 0x000fe20007ffe0ff */
[----:B------:R-:W-:Y:S01]  /*3f80*/  BSSY.RECONVERGENT B1, `(.L_x_45) ;  /* 0x0000083000017945 */ /* 0x000fe20003800200 */
[----:B------:R-:W-:Y:S02]  /*3f90*/  IMAD.MOV.U32 R27, RZ, RZ, RZ ;  /* 0x000000ffff1b7224 */ /* 0x000fe400078e00ff */
[----:B------:R-:W-:Y:S02]  /*3fa0*/  ISETP.GE.U32.AND P0, PT, R0, 0x7, PT ;  /* 0x000000070000780c */ /* 0x000fe40003f06070 */
[----:B--2---:R-:W-:-:S11]  /*3fb0*/  SHF.R.S32.HI R26, RZ, 0x1f, R15 ;  /* 0x0000001fff1a7819 */ /* 0x004fd6000001140f */
[----:B------:R-:W-:Y:S05]  /*3fc0*/  @!P0 BRA `(.L_x_46) ;  /* 0x0000000400f88947 */ /* 0x000fea0003800000 */
[----:B------:R-:W-:Y:S01]  /*3fd0*/  IADD3 R18, P0, PT, R2, 0x10, RZ ;  /* 0x0000001002127810 */ /* 0x000fe20007f1e0ff */
[----:B------:R-:W-:Y:S01]  /*3fe0*/  BSSY.RECONVERGENT B2, `(.L_x_47) ;  /* 0x000007b000027945 */ /* 0x000fe20003800200 */
[C-C-:B------:R-:W-:Y:S01]  /*3ff0*/  IMAD R27, R4.reuse, 0x7, R13.reuse ;  /* 0x00000007041b7824 */ /* 0x140fe200078e020d */
[C---:B------:R-:W-:Y:S01]  /*4000*/  LEA R37, R4.reuse, R13, 0x1 ;  /* 0x0000000d04257211 */ /* 0x040fe200078e08ff */
[C-C-:B------:R-:W-:Y:S01]  /*4010*/  IMAD R29, R4.reuse, 0x6, R13.reuse ;  /* 0x00000006041d7824 */ /* 0x140fe200078e020d */
[----:B------:R-:W-:Y:S01]  /*4020*/  IADD3.X R19, PT, PT, RZ, R3, RZ, P0, !PT ;  /* 0x00000003ff137210 */ /* 0x000fe200007fe4ff */
[C-C-:B------:R-:W-:Y:S02]  /*4030*/  IMAD R31, R4.reuse, 0x5, R13.reuse ;  /* 0x00000005041f7824 */ /* 0x140fe400078e020d */
[C-C-:B------:R-:W-:Y:S02]  /*4040*/  IMAD R33, R4.reuse, 0x4, R13.reuse ;  /* 0x0000000404217824 */ /* 0x140fe400078e020d */
[----:B------:R-:W-:-:S02]  /*4050*/  IMAD R35, R4, 0x3, R13 ;  /* 0x0000000304237824 */ /* 0x000fc400078e020d */
[C---:B------:R-:W-:Y:S02]  /*4060*/  IMAD.IADD R28, R13.reuse, 0x1, R4 ;  /* 0x000000010d1c7824 */ /* 0x040fe400078e0204 */
[----:B------:R-:W-:Y:S02]  /*4070*/  IMAD.MOV.U32 R0, RZ, RZ, R14 ;  /* 0x000000ffff007224 */ /* 0x000fe400078e000e */
[----:B------:R-:W-:-:S07]  /*4080*/  IMAD.WIDE.U32 R22, R13, 0x4, R6 ;  /* 0x000000040d167825 */ /* 0x000fce00078e0006 */
.L_x_48:
[----:B------:R-:W-:Y:S02]  /*4090*/  R2UR UR4, R16 ;  /* 0x00000000100472ca */ /* 0x000fe400000e0000 */
[----:B------:R-:W-:-:S13]  /*40a0*/  R2UR UR5, R17 ;  /* 0x00000000110572ca */ /* 0x000fda00000e0000 */
[----:B------:R-:W2:Y:S01]  /*40b0*/  LD.E R24, desc[UR4][R18.64+-0x10] ;  /* 0xfffff00412187980 */ /* 0x000ea2000c101900 */
[----:B------:R-:W-:Y:S02]  /*40c0*/  R2UR UR6, R16 ;  /* 0x00000000100672ca */ /* 0x000fe400000e0000 */
[----:B------:R-:W-:-:S13]  /*40d0*/  R2UR UR7, R17 ;  /* 0x00000000110772ca */ /* 0x000fda00000e0000 */
[----:B------:R-:W3:Y:S01]  /*40e0*/  LD.E R36, desc[UR6][R18.64+-0xc] ;  /* 0xfffff40612247980 */ /* 0x000ee2000c101900 */
[----:B--2---:R-:W-:-:S04]  /*40f0*/  VIADD R25, R24, 0xffffffff ;  /* 0xffffffff18197836 */ /* 0x004fc80000000000 */
[----:B------:R-:W-:-:S05]  /*4100*/  IMAD R25, R25, R4, RZ ;  /* 0x0000000419197224 */ /* 0x000fca00078e02ff */
[----:B------:R-:W-:-:S04]  /*4110*/  IADD3 R32, P0, PT, R15, R25, RZ ;  /* 0x000000190f207210 */ /* 0x000fc80007f1e0ff */
[----:B------:R-:W-:Y:S02]  /*4120*/  LEA.HI.X.SX32 R25, R25, R26, 0x1, P0 ;  /* 0x0000001a19197211 */ /* 0x000fe400000f0eff */
[----:B------:R-:W-:-:S04]  /*4130*/  LEA R24, P0, R32, R8, 0x2 ;  /* 0x0000000820187211 */ /* 0x000fc800078010ff */
[----:B------:R-:W-:Y:S02]  /*4140*/  LEA.HI.X R25, R32, R9, R25, 0x2, P0 ;  /* 0x0000000920197211 */ /* 0x000fe400000f1419 */
[----:B------:R-:W2:Y:S04]  /*4150*/  LD.E R32, desc[UR4][R22.64] ;  /* 0x0000000416207980 */ /* 0x000ea8000c101900 */
[----:B------:R-:W2:Y:S01]  /*4160*/  LD.E R25, desc[UR6][R24.64+-0x4] ;  /* 0xfffffc0618197980 */ /* 0x000ea2000c101900 */
[----:B---3--:R-:W-:-:S04]  /*4170*/  VIADD R36, R36, 0xffffffff ;  /* 0xffffffff24247836 */ /* 0x008fc80000000000 */
[----:B------:R-:W-:Y:S02]  /*4180*/  IMAD R36, R36, R4, RZ ;  /* 0x0000000424247224 */ /* 0x000fe400078e02ff */
[----:B--2---:R-:W-:Y:S01]  /*4190*/  FADD R34, R32, -R25 ;  /* 0x8000001920227221 */ /* 0x004fe20000000000 */
[----:B------:R-:W-:-:S04]  /*41a0*/  IMAD.WIDE.U32 R24, R28, 0x4, R6 ;  /* 0x000000041c187825 */ /* 0x000fc800078e0006 */
[----:B------:R-:W-:Y:S01]  /*41b0*/  FFMA R30, R34, R34, R30 ;  /* 0x00000022221e7223 */ /* 0x000fe2000000001e */
[----:B------:R-:W-:Y:S01]  /*41c0*/  IADD3 R34, P0, PT, R15, R36, RZ ;  /* 0x000000240f227210 */ /* 0x000fe20007f1e0ff */
[----:B------:R0:W2:Y:S03]  /*41d0*/  LD.E R32, desc[UR4][R24.64] ;  /* 0x0000000418207980 */ /* 0x0000a6000c101900 */
[----:B------:R-:W-:Y:S02]  /*41e0*/  LEA.HI.X.SX32 R36, R36, R26, 0x1, P0 ;  /* 0x0000001a24247211 */ /* 0x000fe400000f0eff */
[----:B0-----:R-:W-:-:S04]  /*41f0*/  LEA R24, P0, R34, R8, 0x2 ;  /* 0x0000000822187211 */ /* 0x001fc800078010ff */
[----:B------:R-:W-:Y:S02]  /*4200*/  LEA.HI.X R25, R34, R9, R36, 0x2, P0 ;  /* 0x0000000922197211 */ /* 0x000fe400000f1424 */
[----:B------:R-:W3:Y:S04]  /*4210*/  LD.E R36, desc[UR6][R18.64+-0x8] ;  /* 0xfffff80612247980 */ /* 0x000ee8000c101900 */
[----:B------:R0:W2:Y:S02]  /*4220*/  LD.E R34, desc[UR4][R24.64+-0x4] ;  /* 0xfffffc0418227980 */ /* 0x0000a4000c101900 */
[----:B0-----:R-:W-:Y:S01]  /*4230*/  IMAD.WIDE.U32 R24, R37, 0x4, R6 ;  /* 0x0000000425187825 */ /* 0x001fe200078e0006 */
[----:B---3--:R-:W-:-:S03]  /*4240*/  IADD3 R36, PT, PT, R36, -0x1, RZ ;  /* 0xffffffff24247810 */ /* 0x008fc60007ffe0ff */
[----:B--2---:R-:W-:Y:S02]  /*4250*/  FADD R34, R32, -R34 ;  /* 0x8000002220227221 */ /* 0x004fe40000000000 */
[----:B------:R-:W-:Y:S01]  /*4260*/  IMAD R36, R36, R4, RZ ;  /* 0x0000000424247224 */ /* 0x000fe200078e02ff */
[----:B------:R0:W2:Y:S01]  /*4270*/  LD.E R32, desc[UR4][R24.64] ;  /* 0x0000000418207980 */ /* 0x0000a2000c101900 */
[----:B------:R-:W-:-:S03]  /*4280*/  FFMA R30, R34, R34, R30 ;  /* 0x00000022221e7223 */ /* 0x000fc6000000001e */
[----:B------:R-:W-:-:S04]  /*4290*/  IADD3 R34, P0, PT, R15, R36, RZ ;  /* 0x000000240f227210 */ /* 0x000fc80007f1e0ff */
[----:B------:R-:W-:Y:S02]  /*42a0*/  LEA.HI.X.SX32 R36, R36, R26, 0x1, P0 ;  /* 0x0000001a24247211 */ /* 0x000fe400000f0eff */
[----:B0-----:R-:W-:-:S04]  /*42b0*/  LEA R24, P0, R34, R8, 0x2 ;  /* 0x0000000822187211 */ /* 0x001fc800078010ff */
[----:B------:R-:W-:Y:S02]  /*42c0*/  LEA.HI.X R25, R34, R9, R36, 0x2, P0 ;  /* 0x0000000922197211 */ /* 0x000fe400000f1424 */
[----:B------:R-:W3:Y:S04]  /*42d0*/  LD.E R36, desc[UR6][R18.64+-0x4] ;  /* 0xfffffc0612247980 */ /* 0x000ee8000c101900 */
[----:B------:R0:W2:Y:S02]  /*42e0*/  LD.E R34, desc[UR4][R24.64+-0x4] ;  /* 0xfffffc0418227980 */ /* 0x0000a4000c101900 */
[----:B0-----:R-:W-:-:S04]  /*42f0*/  IMAD.WIDE.U32 R24, R35, 0x4, R6 ;  /* 0x0000000423187825 */ /* 0x001fc800078e0006 */
[----:B---3--:R-:W-:Y:S02]  /*4300*/  VIADD R36, R36, 0xffffffff ;  /* 0xffffffff24247836 */ /* 0x008fe40000000000 */
        /* <DEDUP_REMOVED lines=55> */
[----:B------:R-:W-:-:S05]  /*4680*/  LEA.HI.X R25, R34, R9, R36, 0x2, P0 ;  /* 0x0000000922197211 */ /* 0x000fca00000f1424 */
[----:B------:R-:W2:Y:S01]  /*4690*/  LD.E R34, desc[UR4][R24.64+-0x4] ;  /* 0xfffffc0418227980 */ /* 0x000ea2000c101900 */
[----:B------:R-:W-:Y:S01]  /*46a0*/  IADD3 R18, P0, PT, R18, 0x20, RZ ;  /* 0x0000002012127810 */ /* 0x000fe20007f1e0ff */
[----:B------:R-:W-:-:S03]  /*46b0*/  VIADD R0, R0, 0x8 ;  /* 0x0000000800007836 */ /* 0x000fc60000000000 */
[----:B------:R-:W-:Y:S02]  /*46c0*/  IADD3.X R19, PT, PT, RZ, R19, RZ, P0, !PT ;  /* 0x00000013ff137210 */ /* 0x000fe400007fe4ff */
[----:B------:R-:W-:Y:S01]  /*46d0*/  ISETP.NE.AND P0, PT, R0, RZ, PT ;  /* 0x000000ff0000720c */ /* 0x000fe20003f05270 */
[C---:B------:R-:W-:Y:S01]  /*46e0*/  IMAD.IADD R28, R12.reuse, 0x1, R28 ;  /* 0x000000010c1c7824 */ /* 0x040fe200078e021c */
[C---:B------:R-:W-:Y:S01]  /*46f0*/  IADD3 R37, PT, PT, R12.reuse, R37, RZ ;  /* 0x000000250c257210 */ /* 0x040fe20007ffe0ff */
[C---:B------:R-:W-:Y:S01]  /*4700*/  IMAD.IADD R35, R12.reuse, 0x1, R35 ;  /* 0x000000010c237824 */ /* 0x040fe200078e0223 */
[C---:B------:R-:W-:Y:S01]  /*4710*/  IADD3 R31, PT, PT, R12.reuse, R31, RZ ;  /* 0x0000001f0c1f7210 */ /* 0x040fe20007ffe0ff */
[C---:B------:R-:W-:Y:S02]  /*4720*/  IMAD.IADD R33, R12.reuse, 0x1, R33 ;  /* 0x000000010c217824 */ /* 0x040fe400078e0221 */
[C---:B------:R-:W-:Y:S02]  /*4730*/  IMAD.IADD R29, R12.reuse, 0x1, R29 ;  /* 0x000000010c1d7824 */ /* 0x040fe400078e021d */
[----:B------:R-:W-:-:S02]  /*4740*/  IMAD.IADD R27, R12, 0x1, R27 ;  /* 0x000000010c1b7824 */ /* 0x000fc400078e021b */
[----:B------:R-:W-:-:S04]  /*4750*/  IMAD.WIDE.U32 R22, R12, 0x4, R22 ;  /* 0x000000040c167825 */ /* 0x000fc800078e0016 */
[----:B--2---:R-:W-:-:S04]  /*4760*/  FADD R32, R32, -R34 ;  /* 0x8000002220207221 */ /* 0x004fc80000000000 */
[----:B------:R-:W-:Y:S01]  /*4770*/  FFMA R30, R32, R32, R30 ;  /* 0x00000020201e7223 */ /* 0x000fe2000000001e */
[----:B------:R-:W-:Y:S06]  /*4780*/  @P0 BRA `(.L_x_48) ;  /* 0xfffffff800400947 */ /* 0x000fec000383ffff */
[----:B------:R-:W-:Y:S05]  /*4790*/  BSYNC.RECONVERGENT B2 ;  /* 0x0000000000027941 */ /* 0x000fea0003800200 */
.L_x_47:
[----:B------:R-:W-:-:S07]  /*47a0*/  MOV R27, R11 ;  /* 0x0000000b001b7202 */ /* 0x000fce0000000f00 */
.L_x_46:
[----:B------:R-:W-:Y:S05]  /*47b0*/  BSYNC.RECONVERGENT B1 ;  /* 0x0000000000017941 */ /* 0x000fea0003800200 */
.L_x_45:
[----:B------:R-:W-:Y:S01]  /*47c0*/  ISETP.NE.AND P0, PT, R5, RZ, PT ;  /* 0x000000ff0500720c */ /* 0x000fe20003f05270 */
[----:B------:R-:W-:-:S12]  /*47d0*/  BSSY.RECONVERGENT B1, `(.L_x_49) ;  /* 0x0000085000017945 */ /* 0x000fd80003800200 */
[----:B------:R-:W-:Y:S05]  /*47e0*/  @!P0 BRA `(.L_x_50) ;  /* 0x00000008000c8947 */ /* 0x000fea0003800000 */
[----:B------:R-:W-:Y:S01]  /*47f0*/  VIADD R0, R5, 0xffffffff ;  /* 0xffffffff05007836 */ /* 0x000fe20000000000 */
[----:B------:R-:W-:Y:S01]  /*4800*/  BSSY.RECONVERGENT B2, `(.L_x_51) ;  /* 0x0000043000027945 */ /* 0x000fe20003800200 */
[----:B------:R-:W-:-:S03]  /*4810*/  ISETP.NE.AND P0, PT, R10, RZ, PT ;  /* 0x000000ff0a00720c */ /* 0x000fc60003f05270 */
[----:B------:R-:W-:-:S13]  /*4820*/  ISETP.GE.U32.AND P1, PT, R0, 0x3, PT ;  /* 0x000000030000780c */ /* 0x000fda0003f26070 */
[----:B------:R-:W-:Y:S05]  /*4830*/  @!P1 BRA `(.L_x_52) ;  /* 0x0000000000fc9947 */ /* 0x000fea0003800000 */
[C---:B------:R-:W-:Y:S01]  /*4840*/  R2UR UR4, R16.reuse ;  /* 0x00000000100472ca */ /* 0x040fe200000e0000 */
[----:B------:R-:W-:Y:S01]  /*4850*/  IMAD.WIDE.U32 R18, R27, 0x4, R2 ;  /* 0x000000041b127825 */ /* 0x000fe200078e0002 */
[C---:B------:R-:W-:Y:S02]  /*4860*/  R2UR UR5, R17.reuse ;  /* 0x00000000110572ca */ /* 0x040fe400000e0000 */
[----:B------:R-:W-:Y:S02]  /*4870*/  R2UR UR6, R16 ;  /* 0x00000000100672ca */ /* 0x000fe400000e0000 */
[----:B------:R-:W-:-:S09]  /*4880*/  R2UR UR7, R17 ;  /* 0x00000000110772ca */ /* 0x000fd200000e0000 */
[----:B------:R-:W2:Y:S04]  /*4890*/  LD.E R0, desc[UR4][R18.64] ;  /* 0x0000000412007980 */ /* 0x000ea8000c101900 */
[----:B------:R-:W3:Y:S04]  /*48a0*/  LD.E R24, desc[UR6][R18.64+0x4] ;  /* 0x0000040612187980 */ /* 0x000ee8000c101900 */
[----:B------:R-:W4:Y:S04]  /*48b0*/  LD.E R25, desc[UR4][R18.64+0x8] ;  /* 0x0000080412197980 */ /* 0x000f28000c101900 */
[----:B------:R0:W5:Y:S01]  /*48c0*/  LD.E R22, desc[UR4][R18.64+0xc] ;  /* 0x00000c0412167980 */ /* 0x000162000c101900 */
[----:B------:R-:W-:Y:S01]  /*48d0*/  SHF.R.S32.HI R33, RZ, 0x1f, R15 ;  /* 0x0000001fff217819 */ /* 0x000fe2000001140f */
[----:B------:R-:W-:Y:S01]  /*48e0*/  IMAD R37, R27, R4, R13 ;  /* 0x000000041b257224 */ /* 0x000fe200078e020d */
[----:B------:R-:W-:-:S02]  /*48f0*/  R2UR UR8, R16 ;  /* 0x00000000100872ca */ /* 0x000fc400000e0000 */
[C---:B------:R-:W-:Y:S02]  /*4900*/  R2UR UR9, R17.reuse ;  /* 0x00000000110972ca */ /* 0x040fe400000e0000 */
[----:B------:R-:W-:Y:S02]  /*4910*/  R2UR UR10, R16 ;  /* 0x00000000100a72ca */ /* 0x000fe400000e0000 */
[----:B------:R-:W-:Y:S01]  /*4920*/  R2UR UR11, R17 ;  /* 0x00000000110b72ca */ /* 0x000fe200000e0000 */
[----:B--2---:R-:W-:-:S04]  /*4930*/  VIADD R23, R0, 0xffffffff ;  /* 0xffffffff00177836 */ /* 0x004fc80000000000 */
[----:B------:R-:W-:Y:S01]  /*4940*/  IMAD R0, R23, R4, RZ ;  /* 0x0000000417007224 */ /* 0x000fe200078e02ff */
[----:B---3--:R-:W-:Y:S01]  /*4950*/  IADD3 R23, PT, PT, R24, -0x1, RZ ;  /* 0xffffffff18177810 */ /* 0x008fe20007ffe0ff */
[----:B----4-:R-:W-:-:S03]  /*4960*/  VIADD R25, R25, 0xffffffff ;  /* 0xffffffff19197836 */ /* 0x010fc60000000000 */
[----:B------:R-:W-:Y:S01]  /*4970*/  IADD3 R29, P1, PT, R15, R0, RZ ;  /* 0x000000000f1d7210 */ /* 0x000fe20007f3e0ff */
[-C--:B------:R-:W-:Y:S02]  /*4980*/  IMAD R24, R23, R4.reuse, RZ ;  /* 0x0000000417187224 */ /* 0x080fe400078e02ff */
[----:B------:R-:W-:Y:S01]  /*4990*/  IMAD R32, R25, R4, RZ ;  /* 0x0000000419207224 */ /* 0x000fe200078e02ff */
[----:B------:R-:W-:Y:S02]  /*49a0*/  LEA.HI.X.SX32 R0, R0, R33, 0x1, P1 ;  /* 0x0000002100007211 */ /* 0x000fe400008f0eff */
[----:B------:R-:W-:Y:S02]  /*49b0*/  LEA R28, P1, R29, R8, 0x2 ;  /* 0x000000081d1c7211 */ /* 0x000fe400078210ff */
[----:B0-----:R-:W-:Y:S02]  /*49c0*/  IADD3 R19, P2, PT, R15, R24, RZ ;  /* 0x000000180f137210 */ /* 0x001fe40007f5e0ff */
[----:B------:R-:W-:-:S02]  /*49d0*/  LEA.HI.X R29, R29, R9, R0, 0x2, P1 ;  /* 0x000000091d1d7211 */ /* 0x000fc400008f1400 */
[----:B------:R-:W-:Y:S02]  /*49e0*/  LEA.HI.X.SX32 R24, R24, R33, 0x1, P2 ;  /* 0x0000002118187211 */ /* 0x000fe400010f0eff */
[C---:B------:R-:W-:Y:S01]  /*49f0*/  LEA R18, P1, R19.reuse, R8, 0x2 ;  /* 0x0000000813127211 */ /* 0x040fe200078210ff */
[----:B-----5:R-:W-:Y:S01]  /*4a00*/  VIADD R23, R22, 0xffffffff ;  /* 0xffffffff16177836 */ /* 0x020fe20000000000 */
[----:B------:R0:W2:Y:S02]  /*4a10*/  LD.E R0, desc[UR6][R28.64+-0x4] ;  /* 0xfffffc061c007980 */ /* 0x0000a4000c101900 */
[----:B------:R-:W-:Y:S01]  /*4a20*/  LEA.HI.X R19, R19, R9, R24, 0x2, P1 ;  /* 0x0000000913137211 */ /* 0x000fe200008f1418 */
[----:B------:R-:W-:Y:S01]  /*4a30*/  IMAD.WIDE.U32 R24, R37, 0x4, R6 ;  /* 0x0000000425187825 */ /* 0x000fe200078e0006 */
[----:B------:R-:W-:-:S04]  /*4a40*/  IADD3 R34, P1, PT, R15, R32, RZ ;  /* 0x000000200f227210 */ /* 0x000fc80007f3e0ff */
[----:B------:R-:W-:Y:S01]  /*4a50*/  LEA.HI.X.SX32 R32, R32, R33, 0x1, P1 ;  /* 0x0000002120207211 */ /* 0x000fe200008f0eff */
[----:B------:R1:W2:Y:S01]  /*4a60*/  LD.E R31, desc[UR4][R24.64] ;  /* 0x00000004181f7980 */ /* 0x0002a2000c101900 */
[C---:B------:R-:W-:Y:S01]  /*4a70*/  LEA R22, P1, R34.reuse, R8, 0x2 ;  /* 0x0000000822167211 */ /* 0x040fe200078210ff */
[-C--:B0-----:R-:W-:Y:S01]  /*4a80*/  IMAD R28, R23, R4.reuse, RZ ;  /* 0x00000004171c7224 */ /* 0x081fe200078e02ff */
[----:B------:R-:W-:Y:S02]  /*4a90*/  IADD3 R29, PT, PT, R37, R4, RZ ;  /* 0x00000004251d7210 */ /* 0x000fe40007ffe0ff */
[----:B------:R-:W-:Y:S02]  /*4aa0*/  LEA.HI.X R23, R34, R9, R32, 0x2, P1 ;  /* 0x0000000922177211 */ /* 0x000fe400008f1420 */
[----:B------:R-:W-:Y:S01]  /*4ab0*/  IADD3 R35, P1, PT, R15, R28, RZ ;  /* 0x0000001c0f237210 */ /* 0x000fe20007f3e0ff */
[----:B------:R0:W3:Y:S01]  /*4ac0*/  LD.E R32, desc[UR6][R18.64+-0x4] ;  /* 0xfffffc0612207980 */ /* 0x0000e2000c101900 */
[----:B-1----:R-:W-:-:S02]  /*4ad0*/  IMAD.IADD R25, R29, 0x1, R4 ;  /* 0x000000011d197824 */ /* 0x002fc400078e0204 */
[----:B------:R-:W-:Y:S01]  /*4ae0*/  LEA.HI.X.SX32 R36, R28, R33, 0x1, P1 ;  /* 0x000000211c247211 */ /* 0x000fe200008f0eff */
[----:B------:R-:W-:Y:S01]  /*4af0*/  IMAD.WIDE.U32 R28, R29, 0x4, R6 ;  /* 0x000000041d1c7825 */ /* 0x000fe200078e0006 */
[----:B------:R1:W4:Y:S03]  /*4b00*/  LD.E R34, desc[UR8][R22.64+-0x4] ;  /* 0xfffffc0816227980 */ /* 0x000326000c101900 */
[----:B------:R-:W-:Y:S01]  /*4b10*/  IMAD.IADD R33, R25, 0x1, R4 ;  /* 0x0000000119217824 */ /* 0x000fe200078e0204 */
[----:B0-----:R-:W-:Y:S01]  /*4b20*/  LEA R18, P1, R35, R8, 0x2 ;  /* 0x0000000823127211 */ /* 0x001fe200078210ff */
[----:B------:R-:W-:Y:S01]  /*4b30*/  IMAD.WIDE.U32 R24, R25, 0x4, R6 ;  /* 0x0000000419187825 */ /* 0x000fe200078e0006 */
[----:B------:R-:W3:Y:S02]  /*4b40*/  LD.E R29, desc[UR4][R28.64] ;  /* 0x000000041c1d7980 */ /* 0x000ee4000c101900 */
[----:B------:R-:W-:Y:S01]  /*4b50*/  LEA.HI.X R19, R35, R9, R36, 0x2, P1 ;  /* 0x0000000923137211 */ /* 0x000fe200008f1424 */
[----:B-1----:R-:W-:-:S02]  /*4b60*/  IMAD.WIDE.U32 R22, R33, 0x4, R6 ;  /* 0x0000000421167825 */ /* 0x002fc400078e0006 */
[----:B------:R-:W4:Y:S04]  /*4b70*/  LD.E R25, desc[UR6][R24.64] ;  /* 0x0000000618197980 */ /* 0x000f28000c101900 */
[----:B------:R-:W5:Y:S04]  /*4b80*/  LD.E R22, desc[UR8][R22.64] ;  /* 0x0000000816167980 */ /* 0x000f68000c101900 */
[----:B------:R-:W5:Y:S01]  /*4b90*/  LD.E R19, desc[UR10][R18.64+-0x4] ;  /* 0xfffffc0a12137980 */ /* 0x000f62000c101900 */
[----:B------:R-:W-:Y:S01]  /*4ba0*/  IADD3 R27, PT, PT, R27, 0x4, RZ ;  /* 0x000000041b1b7810 */ /* 0x000fe20007ffe0ff */
[----:B--2---:R-:W-:-:S04]  /*4bb0*/  FADD R31, R31, -R0 ;  /* 0x800000001f1f7221 */ /* 0x004fc80000000000 */
[----:B------:R-:W-:Y:S01]  /*4bc0*/  FFMA R30, R31, R31, R30 ;  /* 0x0000001f1f1e7223 */ /* 0x000fe2000000001e */
[----:B---3--:R-:W-:-:S04]  /*4bd0*/  FADD R31, R29, -R32 ;  /* 0x800000201d1f7221 */ /* 0x008fc80000000000 */
[----:B------:R-:W-:Y:S01]  /*4be0*/  FFMA R30, R31, R31, R30 ;  /* 0x0000001f1f1e7223 */ /* 0x000fe2000000001e */
[----:B----4-:R-:W-:-:S04]  /*4bf0*/  FADD R29, R25, -R34 ;  /* 0x80000022191d7221 */ /* 0x010fc80000000000 */
[----:B------:R-:W-:Y:S01]  /*4c00*/  FFMA R30, R29, R29, R30 ;  /* 0x0000001d1d1e7223 */ /* 0x000fe2000000001e */
[----:B-----5:R-:W-:-:S04]  /*4c10*/  FADD R31, R22, -R19 ;  /* 0x80000013161f7221 */ /* 0x020fc80000000000 */
[----:B------:R-:W-:-:S07]  /*4c20*/  FFMA R30, R31, R31, R30 ;  /* 0x0000001f1f1e7223 */ /* 0x000fce000000001e */
.L_x_52:
[----:B------:R-:W-:Y:S05]  /*4c30*/  BSYNC.RECONVERGENT B2 ;  /* 0x0000000000027941 */ /* 0x000fea0003800200 */
.L_x_51:
[----:B------:R-:W-:Y:S05]  /*4c40*/  @!P0 BRA `(.L_x_50) ;  /* 0x0000000000f48947 */ /* 0x000fea0003800000 */
[----:B------:R-:W-:Y:S01]  /*4c50*/  ISETP.NE.AND P1, PT, R10, 0x1, PT ;  /* 0x000000010a00780c */ /* 0x000fe20003f25270 */
[----:B------:R-:W-:Y:S01]  /*4c60*/  BSSY.RECONVERGENT B2, `(.L_x_53) ;  /* 0x0000028000027945 */ /* 0x000fe20003800200 */
[----:B------:R-:W-:-:S11]  /*4c70*/  LOP3.LUT P0, RZ, R4, 0x1, RZ, 0xc0, !PT ;  /* 0x0000000104ff7812 */ /* 0x000fd6000780c0ff */
[----:B------:R-:W-:Y:S05]  /*4c80*/  @!P1 BRA `(.L_x_54) ;  /* 0x0000000000949947 */ /* 0x000fea0003800000 */
[C---:B------:R-:W-:Y:S01]  /*4c90*/  R2UR UR4, R16.reuse ;  /* 0x00000000100472ca */ /* 0x040fe200000e0000 */
[----:B------:R-:W-:Y:S01]  /*4ca0*/  IMAD.WIDE.U32 R18, R27, 0x4, R2 ;  /* 0x000000041b127825 */ /* 0x000fe200078e0002 */
[C---:B------:R-:W-:Y:S02]  /*4cb0*/  R2UR UR5, R17.reuse ;  /* 0x00000000110572ca */ /* 0x040fe400000e0000 */
[----:B------:R-:W-:Y:S02]  /*4cc0*/  R2UR UR6, R16 ;  /* 0x00000000100672ca */ /* 0x000fe400000e0000 */
[----:B------:R-:W-:-:S09]  /*4cd0*/  R2UR UR7, R17 ;  /* 0x00000000110772ca */ /* 0x000fd200000e0000 */
[----:B------:R-:W2:Y:S04]  /*4ce0*/  LD.E R0, desc[UR4][R18.64] ;  /* 0x0000000412007980 */ /* 0x000ea8000c101900 */
[----:B------:R-:W3:Y:S01]  /*4cf0*/  LD.E R22, desc[UR6][R18.64+0x4] ;  /* 0x0000040612167980 */ /* 0x000ee2000c101900 */
[----:B------:R-:W-:Y:S01]  /*4d00*/  IMAD R29, R27, R4, R13 ;  /* 0x000000041b1d7224 */ /* 0x000fe200078e020d */
[C---:B------:R-:W-:Y:S02]  /*4d10*/  R2UR UR8, R16.reuse ;  /* 0x00000000100872ca */ /* 0x040fe400000e0000 */
[----:B------:R-:W-:Y:S02]  /*4d20*/  R2UR UR9, R17 ;  /* 0x00000000110972ca */ /* 0x000fe400000e0000 */
[----:B------:R-:W-:-:S02]  /*4d30*/  R2UR UR10, R16 ;  /* 0x00000000100a72ca */ /* 0x000fc400000e0000 */
[----:B------:R-:W-:Y:S01]  /*4d40*/  R2UR UR11, R17 ;  /* 0x00000000110b72ca */ /* 0x000fe200000e0000 */
[----:B--2---:R-:W-:Y:S02]  /*4d50*/  VIADD R23, R0, 0xffffffff ;  /* 0xffffffff00177836 */ /* 0x004fe40000000000 */
[----:B---3--:R-:W-:Y:S01]  /*4d60*/  VIADD R25, R22, 0xffffffff ;  /* 0xffffffff16197836 */ /* 0x008fe20000000000 */
[----:B------:R-:W-:Y:S01]  /*4d70*/  SHF.R.S32.HI R22, RZ, 0x1f, R15 ;  /* 0x0000001fff167819 */ /* 0x000fe2000001140f */
[-C--:B------:R-:W-:Y:S02]  /*4d80*/  IMAD R23, R23, R4.reuse, RZ ;  /* 0x0000000417177224 */ /* 0x080fe400078e02ff */
[----:B------:R-:W-:-:S03]  /*4d90*/  IMAD R24, R25, R4, RZ ;  /* 0x0000000419187224 */ /* 0x000fc600078e02ff */
[C---:B------:R-:W-:Y:S02]  /*4da0*/  IADD3 R25, P1, PT, R15.reuse, R23, RZ ;  /* 0x000000170f197210 */ /* 0x040fe40007f3e0ff */
[----:B------:R-:W-:Y:S02]  /*4db0*/  IADD3 R0, P2, PT, R15, R24, RZ ;  /* 0x000000180f007210 */ /* 0x000fe40007f5e0ff */
[-C--:B------:R-:W-:Y:S02]  /*4dc0*/  LEA.HI.X.SX32 R32, R23, R22.reuse, 0x1, P1 ;  /* 0x0000001617207211 */ /* 0x080fe400008f0eff */
[----:B------:R-:W-:Y:S02]  /*4dd0*/  LEA.HI.X.SX32 R31, R24, R22, 0x1, P2 ;  /* 0x00000016181f7211 */ /* 0x000fe400010f0eff */
[----:B------:R-:W-:Y:S02]  /*4de0*/  LEA R24, P1, R25, R8, 0x2 ;  /* 0x0000000819187211 */ /* 0x000fe400078210ff */
[C---:B------:R-:W-:Y:S01]  /*4df0*/  IADD3 R23, PT, PT, R29.reuse, R4, RZ ;  /* 0x000000041d177210 */ /* 0x040fe20007ffe0ff */
[----:B------:R-:W-:Y:S01]  /*4e00*/  IMAD.WIDE.U32 R28, R29, 0x4, R6 ;  /* 0x000000041d1c7825 */ /* 0x000fe200078e0006 */
[----:B------:R-:W-:-:S02]  /*4e10*/  LEA R18, P2, R0, R8, 0x2 ;  /* 0x0000000800127211 */ /* 0x000fc400078410ff */
[-C--:B------:R-:W-:Y:S01]  /*4e20*/  LEA.HI.X R25, R25, R9.reuse, R32, 0x2, P1 ;  /* 0x0000000919197211 */ /* 0x080fe200008f1420 */
[----:B------:R-:W-:Y:S01]  /*4e30*/  IMAD.WIDE.U32 R22, R23, 0x4, R6 ;  /* 0x0000000417167825 */ /* 0x000fe200078e0006 */
[----:B------:R-:W-:Y:S01]  /*4e40*/  LEA.HI.X R19, R0, R9, R31, 0x2, P2 ;  /* 0x0000000900137211 */ /* 0x000fe200010f141f */
[----:B------:R-:W2:Y:S04]  /*4e50*/  LD.E R28, desc[UR4][R28.64] ;  /* 0x000000041c1c7980 */ /* 0x000ea8000c101900 */
[----:B------:R-:W2:Y:S04]  /*4e60*/  LD.E R25, desc[UR6][R24.64+-0x4] ;  /* 0xfffffc0618197980 */ /* 0x000ea8000c101900 */
[----:B------:R-:W3:Y:S04]  /*4e70*/  LD.E R22, desc[UR8][R22.64] ;  /* 0x0000000816167980 */ /* 0x000ee8000c101900 */
[----:B------:R-:W3:Y:S01]  /*4e80*/  LD.E R19, desc[UR10][R18.64+-0x4] ;  /* 0xfffffc0a12137980 */ /* 0x000ee2000c101900 */
[----:B------:R-:W-:-:S02]  /*4e90*/  VIADD R27, R27, 0x2 ;  /* 0x000000021b1b7836 */ /* 0x000fc40000000000 */
[----:B--2---:R-:W-:-:S04]  /*4ea0*/  FADD R31, R28, -R25 ;  /* 0x800000191c1f7221 */ /* 0x004fc80000000000 */
[----:B------:R-:W-:Y:S01]  /*4eb0*/  FFMA R30, R31, R31, R30 ;  /* 0x0000001f1f1e7223 */ /* 0x000fe2000000001e */
[----:B---3--:R-:W-:-:S04]  /*4ec0*/  FADD R33, R22, -R19 ;  /* 0x8000001316217221 */ /* 0x008fc80000000000 */
[----:B------:R-:W-:-:S07]  /*4ed0*/  FFMA R30, R33, R33, R30 ;  /* 0x00000021211e7223 */ /* 0x000fce000000001e */
.L_x_54:
[----:B------:R-:W-:Y:S05]  /*4ee0*/  BSYNC.RECONVERGENT B2 ;  /* 0x0000000000027941 */ /* 0x000fea0003800200 */
.L_x_53:
[----:B------:R-:W-:Y:S05]  /*4ef0*/  @!P0 BRA `(.L_x_50) ;  /* 0x0000000000488947 */ /* 0x000fea0003800000 */
[----:B------:R-:W-:Y:S01]  /*4f00*/  R2UR UR4, R16 ;  /* 0x00000000100472ca */ /* 0x000fe200000e0000 */
[----:B------:R-:W-:Y:S01]  /*4f10*/  IMAD.WIDE.U32 R24, R27, 0x4, R2 ;  /* 0x000000041b187825 */ /* 0x000fe200078e0002 */
[----:B------:R-:W-:-:S13]  /*4f20*/  R2UR UR5, R17 ;  /* 0x00000000110572ca */ /* 0x000fda00000e0000 */
[----:B------:R-:W2:Y:S01]  /*4f30*/  LD.E R24, desc[UR4][R24.64] ;  /* 0x0000000418187980 */ /* 0x000ea2000c101900 */
[----:B------:R-:W-:Y:S01]  /*4f40*/  R2UR UR6, R16 ;  /* 0x00000000100672ca */ /* 0x000fe200000e0000 */
[----:B------:R-:W-:Y:S01]  /*4f50*/  IMAD R23, R27, R4, R13 ;  /* 0x000000041b177224 */ /* 0x000fe200078e020d */
[----:B------:R-:W-:-:S03]  /*4f60*/  R2UR UR7, R17 ;  /* 0x00000000110772ca */ /* 0x000fc600000e0000 */
[----:B------:R-:W-:-:S06]  /*4f70*/  IMAD.WIDE.U32 R22, R23, 0x4, R6 ;  /* 0x0000000417167825 */ /* 0x000fcc00078e0006 */
[----:B------:R-:W3:Y:S01]  /*4f80*/  LD.E R22, desc[UR4][R22.64] ;  /* 0x0000000416167980 */ /* 0x000ee2000c101900 */
[----:B--2---:R-:W-:-:S04]  /*4f90*/  VIADD R19, R24, 0xffffffff ;  /* 0xffffffff18137836 */ /* 0x004fc80000000000 */
[----:B------:R-:W-:-:S05]  /*4fa0*/  IMAD R19, R19, R4, RZ ;  /* 0x0000000413137224 */ /* 0x000fca00078e02ff */
[----:B------:R-:W-:-:S04]  /*4fb0*/  IADD3 R15, P0, PT, R15, R19, RZ ;  /* 0x000000130f0f7210 */ /* 0x000fc80007f1e0ff */
[----:B------:R-:W-:Y:S02]  /*4fc0*/  LEA.HI.X.SX32 R26, R19, R26, 0x1, P0 ;  /* 0x0000001a131a7211 */ /* 0x000fe400000f0eff */
[----:B------:R-:W-:-:S04]  /*4fd0*/  LEA R18, P0, R15, R8, 0x2 ;  /* 0x000000080f127211 */ /* 0x000fc800078010ff */
[----:B------:R-:W-:-:S06]  /*4fe0*/  LEA.HI.X R19, R15, R9, R26, 0x2, P0 ;  /* 0x000000090f137211 */ /* 0x000fcc00000f141a */
[----:B------:R-:W3:Y:S02]  /*4ff0*/  LD.E R19, desc[UR6][R18.64+-0x4] ;  /* 0xfffffc0612137980 */ /* 0x000ee4000c101900 */
[----:B---3--:R-:W-:-:S04]  /*5000*/  FADD R15, R22, -R19 ;  /* 0x80000013160f7221 */ /* 0x008fc80000000000 */
[----:B------:R-:W-:-:S07]  /*5010*/  FFMA R30, R15, R15, R30 ;  /* 0x0000000f0f1e7223 */ /* 0x000fce000000001e */
.L_x_50:
[----:B------:R-:W-:Y:S05]  /*5020*/  BSYNC.RECONVERGENT B1 ;  /* 0x0000000000017941 */ /* 0x000fea0003800200 */
.L_x_49:
[----:B------:R-:W-:-:S04]  /*5030*/  IADD3 R13, PT, PT, R13, 0x1, RZ ;  /* 0x000000010d0d7810 */ /* 0x000fc80007ffe0ff */
[----:B------:R-:W-:-:S13]  /*5040*/  ISETP.NE.AND P0, PT, R13, R4, PT ;  /* 0x000000040d00720c */ /* 0x000fda0003f05270 */
[----:B------:R-:W-:Y:S05]  /*5050*/  @P0 BRA `(.L_x_55) ;  /* 0xffffffec00b40947 */ /* 0x000fea000383ffff */
.L_x_44:
[----:B------:R-:W-:Y:S05]  /*5060*/  BSYNC.RECONVERGENT B0 ;  /* 0x0000000000007941 */ /* 0x000fea0003800200 */
.L_x_43:
[----:B------:R-:W-:Y:S01]  /*5070*/  IMAD.MOV.U32 R4, RZ, RZ, R30 ;  /* 0x000000ffff047224 */ /* 0x000fe200078e001e */
[----:B------:R-:W2:Y:S04]  /*5080*/  LDL R2, [R1] ;  /* 0x0000000001027983 */ /* 0x000ea80000100800 */
[----:B------:R-:W2:Y:S04]  /*5090*/  LDL R16, [R1+0x4] ;  /* 0x0000040001107983 */ /* 0x000ea80000100800 */
        /* <DEDUP_REMOVED lines=14> */
[----:B------:R0:W2:Y:S02]  /*5180*/  LDL R37, [R1+0x40] ;  /* 0x0000400001257983 */ /* 0x0000a40000100800 */
[----:B0-----:R-:W-:Y:S01]  /*5190*/  VIADD R1, R1, 0x48 ;  /* 0x0000004801017836 */ /* 0x001fe20000000000 */
[----:B--2---:R-:W-:Y:S06]  /*51a0*/  RET.REL.NODEC R20 `(_Z31kernel_to_compute_optimal_matchiijiPfS_PFfiS_S_PiES_Pj) ;  /* 0xffffffac14947950 */ /* 0x004fec0003c3ffff */
        .type           $_Z31kernel_to_compute_optimal_matchiijiPfS_PFfiS_S_PiES_Pj$_Z7L1_normiPfS_Pi,@function
        .size           $_Z31kernel_to_compute_optimal_matchiijiPfS_PFfiS_S_PiES_Pj$_Z7L1_normiPfS_Pi,(.L_x_71 - $_Z31kernel_to_compute_optimal_matchiijiPfS_PFfiS_S_PiES_Pj$_Z7L1_normiPfS_Pi)
$_Z31kernel_to_compute_optimal_matchiijiPfS_PFfiS_S_PiES_Pj$_Z7L1_normiPfS_Pi:
[----:B------:R-:W-:Y:S01]  /*51b0*/  IADD3 R1, PT, PT, R1, -0x48, RZ ;  /* 0xffffffb801017810 */ /* 0x000fe20007ffe0ff */
[----:B------:R-:W-:-:S04]  /*51c0*/  IMAD.MOV.U32 R3, RZ, RZ, R11 ;  /* 0x000000ffff037224 */ /* 0x000fc800078e000b */
        /* <DEDUP_REMOVED lines=17> */
[----:B0-----:R-:W-:Y:S01]  /*52e0*/  IMAD.MOV.U32 R2, RZ, RZ, R10 ;  /* 0x000000ffff027224 */ /* 0x001fe200078e000a */
[----:B------:R-:W-:Y:S01]  /*52f0*/  ISETP.GE.AND P0, PT, R4, 0x1, PT ;  /* 0x000000010400780c */ /* 0x000fe20003f06270 */
[----:B------:R-:W-:Y:S01]  /*5300*/  BSSY.RECONVERGENT B0, `(.L_x_56) ;  /* 0x000011e000007945 */ /* 0x000fe20003800200 */
[----:B------:R-:W-:-:S11]  /*5310*/  HFMA2 R30, -RZ, RZ, 0, 0 ;  /* 0x00000000ff1e7431 */ /* 0x000fd600000001ff */
[----:B------:R-:W-:Y:S05]  /*5320*/  @!P0 BRA `(.L_x_57) ;  /* 0x00000010006c8947 */ /* 0x000fea0003800000 */
[----:B------:R-:W0:Y:S01]  /*5330*/  LDC.64 R16, c[0x0][0x358] ;  /* 0x0000d600ff107b82 */ /* 0x000e220000000a00 */
[C---:B------:R-:W-:Y:S01]  /*5340*/  LOP3.LUT R11, R4.reuse, 0x7ffffff8, RZ, 0xc0, !PT ;  /* 0x7ffffff8040b7812 */ /* 0x040fe200078ec0ff */
[C---:B------:R-:W-:Y:S01]  /*5350*/  IMAD.SHL.U32 R12, R4.reuse, 0x8, RZ ;  /* 0x00000008040c7824 */ /* 0x040fe200078e00ff */
[C---:B------:R-:W-:Y:S01]  /*5360*/  LOP3.LUT R5, R4.reuse, 0x7, RZ, 0xc0, !PT ;  /* 0x0000000704057812 */ /* 0x040fe200078ec0ff */
[----:B------:R-:W-:Y:S01]  /*5370*/  IMAD.MOV.U32 R30, RZ, RZ, RZ ;  /* 0x000000ffff1e7224 */ /* 0x000fe200078e00ff */
[----:B------:R-:W-:Y:S01]  /*5380*/  LOP3.LUT R10, R4, 0x3, RZ, 0xc0, !PT ;  /* 0x00000003040a7812 */ /* 0x000fe200078ec0ff */
[----:B------:R-:W-:Y:S01]  /*5390*/  IMAD.MOV R14, RZ, RZ, -R11 ;  /* 0x000000ffff0e7224 */ /* 0x000fe200078e0a0b */
[----:B------:R-:W-:-:S07]  /*53a0*/  MOV R13, RZ ;  /* 0x000000ff000d7202 */ /* 0x000fce0000000f00 */
.L_x_68:
[----:B0-----:R-:W-:Y:S01]  /*53b0*/  R2UR UR4, R16 ;  /* 0x00000000100472ca */ /* 0x001fe200000e0000 */
[----:B------:R-:W-:Y:S01]  /*53c0*/  IMAD.WIDE.U32 R18, R13, 0x4, R2 ;  /* 0x000000040d127825 */ /* 0x000fe200078e0002 */
[----:B------:R-:W-:-:S13]  /*53d0*/  R2UR UR5, R17 ;  /* 0x00000000110572ca */ /* 0x000fda00000e0000 */
[----:B------:R-:W2:Y:S01]  /*53e0*/  LD.E R15, desc[UR4][R18.64] ;  /* 0x00000004120f7980 */ /* 0x000ea2000c101900 */
[----:B------:R-:W-:Y:S01]  /*53f0*/  VIADD R0, R4, 0xffffffff ;  /* 0xffffffff04007836 */ /* 0x000fe20000000000 */
[----:B------:R-:W-:Y:S01]  /*5400*/  BSSY.RECONVERGENT B1, `(.L_x_58) ;  /* 0x0000083000017945 */ /* 0x000fe20003800200 */
[----:B------:R-:W-:-:S03]  /*5410*/  MOV R27, RZ ;  /* 0x000000ff001b7202 */ /* 0x000fc60000000f00 */
[----:B------:R-:W-:Y:S02]  /*5420*/  ISETP.GE.U32.AND P0, PT, R0, 0x7, PT ;  /* 0x000000070000780c */ /* 0x000fe40003f06070 */
[----:B--2---:R-:W-:-:S11]  /*5430*/  SHF.R.S32.HI R26, RZ, 0x1f, R15 ;  /* 0x0000001fff1a7819 */ /* 0x004fd6000001140f */
[----:B------:R-:W-:Y:S05]  /*5440*/  @!P0 BRA `(.L_x_59) ;  /* 0x0000000400f88947 */ /* 0x000fea0003800000 */
[----:B------:R-:W-:Y:S01]  /*5450*/  IADD3 R18, P0, PT, R2, 0x10, RZ ;  /* 0x0000001002127810 */ /* 0x000fe20007f1e0ff */
[----:B------:R-:W-:Y:S01]  /*5460*/  BSSY.RECONVERGENT B2, `(.L_x_60) ;  /* 0x000007b000027945 */ /* 0x000fe20003800200 */
[C-C-:B------:R-:W-:Y:S01]  /*5470*/  IMAD R27, R4.reuse, 0x7, R13.reuse ;  /* 0x00000007041b7824 */ /* 0x140fe200078e020d */
[----:B------:R-:W-:Y:S01]  /*5480*/  IADD3 R28, PT, PT, R13, R4, RZ ;  /* 0x000000040d1c7210 */ /* 0x000fe20007ffe0ff */
[C-C-:B------:R-:W-:Y:S02]  /*5490*/  IMAD R29, R4.reuse, 0x6, R13.reuse ;  /* 0x00000006041d7824 */ /* 0x140fe400078e020d */
[C-C-:B------:R-:W-:Y:S02]  /*54a0*/  IMAD R31, R4.reuse, 0x5, R13.reuse ;  /* 0x00000005041f7824 */ /* 0x140fe400078e020d */
[C-C-:B------:R-:W-:Y:S02]  /*54b0*/  IMAD R33, R4.reuse, 0x4, R13.reuse ;  /* 0x0000000404217824 */ /* 0x140fe400078e020d */
[----:B------:R-:W-:-:S02]  /*54c0*/  IMAD R35, R4, 0x3, R13 ;  /* 0x0000000304237824 */ /* 0x000fc400078e020d */
[----:B------:R-:W-:Y:S02]  /*54d0*/  IMAD R37, R4, 0x2, R13 ;  /* 0x0000000204257824 */ /* 0x000fe400078e020d */
[----:B------:R-:W-:Y:S02]  /*54e0*/  IMAD.MOV.U32 R0, RZ, RZ, R14 ;  /* 0x000000ffff007224 */ /* 0x000fe400078e000e */
[----:B------:R-:W-:-:S04]  /*54f0*/  IMAD.WIDE.U32 R22, R13, 0x4, R6 ;  /* 0x000000040d167825 */ /* 0x000fc800078e0006 */
[----:B------:R-:W-:-:S07]  /*5500*/  IMAD.X R19, RZ, RZ, R3, P0 ;  /* 0x000000ffff137224 */ /* 0x000fce00000e0603 */
.L_x_61:
[----:B------:R-:W-:Y:S02]  /*5510*/  R2UR UR4, R16 ;  /* 0x00000000100472ca */ /* 0x000fe400000e0000 */
[----:B------:R-:W-:-:S13]  /*5520*/  R2UR UR5, R17 ;  /* 0x00000000110572ca */ /* 0x000fda00000e0000 */
[----:B------:R-:W2:Y:S01]  /*5530*/  LD.E R24, desc[UR4][R18.64+-0x10] ;  /* 0xfffff00412187980 */ /* 0x000ea2000c101900 */
[----:B------:R-:W-:Y:S02]  /*5540*/  R2UR UR6, R16 ;  /* 0x00000000100672ca */ /* 0x000fe400000e0000 */
[----:B------:R-:W-:-:S13]  /*5550*/  R2UR UR7, R17 ;  /* 0x00000000110772ca */ /* 0x000fda00000e0000 */
[----:B------:R-:W3:Y:S01]  /*5560*/  LD.E R36, desc[UR6][R18.64+-0xc] ;  /* 0xfffff40612247980 */ /* 0x000ee2000c101900 */
[----:B--2---:R-:W-:-:S05]  /*5570*/  IADD3 R25, PT, PT, R24, -0x1, RZ ;  /* 0xffffffff18197810 */ /* 0x004fca0007ffe0ff */
        /* <DEDUP_REMOVED lines=11> */
[----:B------:R-:W-:Y:S01]  /*5630*/  FADD R30, |R34|, R30 ;  /* 0x0000001e221e7221 */ /* 0x000fe20000000200 */
[----:B------:R-:W-:Y:S01]  /*5640*/  IADD3 R34, P0, PT, R15, R36, RZ ;  /* 0x000000240f227210 */ /* 0x000fe20007f1e0ff */
[----:B------:R0:W2:Y:S03]  /*5650*/  LD.E R32, desc[UR4][R24.64] ;  /* 0x0000000418207980 */ /* 0x0000a6000c101900 */
        /* <DEDUP_REMOVED lines=10> */
[----:B------:R-:W-:-:S03]  /*5700*/  FADD R30, R30, |R34| ;  /* 0x400000221e1e7221 */ /* 0x000fc60000000000 */
        /* <DEDUP_REMOVED lines=63> */
[----:B------:R-:W-:-:S05]  /*5b00*/  LEA.HI.X R25, R34, R9, R36, 0x2, P0 ;  /* 0x0000000922197211 */ /* 0x000fca00000f1424 */
[----:B------:R-:W2:Y:S01]  /*5b10*/  LD.E R34, desc[UR4][R24.64+-0x4] ;  /* 0xfffffc0418227980 */ /* 0x000ea2000c101900 */
[----:B------:R-:W-:Y:S02]  /*5b20*/  IADD3 R18, P0, PT, R18, 0x20, RZ ;  /* 0x0000002012127810 */ /* 0x000fe40007f1e0ff */
[----:B------:R-:W-:-:S03]  /*5b30*/  IADD3 R0, PT, PT, R0, 0x8, RZ ;  /* 0x0000000800007810 */ /* 0x000fc60007ffe0ff */
[----:B------:R-:W-:Y:S01]  /*5b40*/  IMAD.X R19, RZ, RZ, R19, P0 ;  /* 0x000000ffff137224 */ /* 0x000fe200000e0613 */
        /* <DEDUP_REMOVED lines=10> */
[----:B------:R-:W-:Y:S01]  /*5bf0*/  FADD R30, R30, |R32| ;  /* 0x400000201e1e7221 */ /* 0x000fe20000000000 */
[----:B------:R-:W-:Y:S06]  /*5c00*/  @P0 BRA `(.L_x_61) ;  /* 0xfffffff800400947 */ /* 0x000fec000383ffff */
[----:B------:R-:W-:Y:S05]  /*5c10*/  BSYNC.RECONVERGENT B2 ;  /* 0x0000000000027941 */ /* 0x000fea0003800200 */
.L_x_60:
[----:B------:R-:W-:-:S07]  /*5c20*/  IMAD.MOV.U32 R27, RZ, RZ, R11 ;  /* 0x000000ffff1b7224 */ /* 0x000fce00078e000b */
.L_x_59:
[----:B------:R-:W-:Y:S05]  /*5c30*/  BSYNC.RECONVERGENT B1 ;  /* 0x0000000000017941 */ /* 0x000fea0003800200 */
.L_x_58:
[----:B------:R-:W-:Y:S01]  /*5c40*/  ISETP.NE.AND P0, PT, R5, RZ, PT ;  /* 0x000000ff0500720c */ /* 0x000fe20003f05270 */
[----:B------:R-:W-:-:S12]  /*5c50*/  BSSY.RECONVERGENT B1, `(.L_x_62) ;  /* 0x0000085000017945 */ /* 0x000fd80003800200 */
[----:B------:R-:W-:Y:S05]  /*5c60*/  @!P0 BRA `(.L_x_63) ;  /* 0x00000008000c8947 */ /* 0x000fea0003800000 */
[----:B------:R-:W-:Y:S01]  /*5c70*/  IADD3 R0, PT, PT, R5, -0x1, RZ ;  /* 0xffffffff05007810 */ /* 0x000fe20007ffe0ff */
[----:B------:R-:W-:Y:S01]  /*5c80*/  BSSY.RECONVERGENT B2, `(.L_x_64) ;  /* 0x0000043000027945 */ /* 0x000fe20003800200 */
[----:B------:R-:W-:Y:S02]  /*5c90*/  ISETP.NE.AND P0, PT, R10, RZ, PT ;  /* 0x000000ff0a00720c */ /* 0x000fe40003f05270 */
        /* <DEDUP_REMOVED lines=18> */
[----:B------:R-:W-:Y:S02]  /*5dc0*/  IMAD R0, R23, R4, RZ ;  /* 0x0000000417007224 */ /* 0x000fe400078e02ff */
[----:B---3--:R-:W-:Y:S01]  /*5dd0*/  VIADD R23, R24, 0xffffffff ;  /* 0xffffffff18177836 */ /* 0x008fe20000000000 */
[----:B----4-:R-:W-:Y:S02]  /*5de0*/  IADD3 R25, PT, PT, R25, -0x1, RZ ;  /* 0xffffffff19197810 */ /* 0x010fe40007ffe0ff */
[----:B------:R-:W-:Y:S01]  /*5df0*/  IADD3 R29, P1, PT, R15, R0, RZ ;  /* 0x000000000f1d7210 */ /* 0x000fe20007f3e0ff */
[-C--:B------:R-:W-:Y:S02]  /*5e00*/  IMAD R24, R23, R4.reuse, RZ ;  /* 0x0000000417187224 */ /* 0x080fe400078e02ff */
[----:B------:R-:W-:Y:S01]  /*5e10*/  IMAD R32, R25, R4, RZ ;  /* 0x0000000419207224 */ /* 0x000fe200078e02ff */
[----:B------:R-:W-:Y:S02]  /*5e20*/  LEA.HI.X.SX32 R0, R0, R33, 0x1, P1 ;  /* 0x0000002100007211 */ /* 0x000fe400008f0eff */
[----:B------:R-:W-:-:S02]  /*5e30*/  LEA R28, P1, R29, R8, 0x2 ;  /* 0x000000081d1c7211 */ /* 0x000fc400078210ff */
[----:B0-----:R-:W-:Y:S02]  /*5e40*/  IADD3 R19, P2, PT, R15, R24, RZ ;  /* 0x000000180f137210 */ /* 0x001fe40007f5e0ff */
[----:B------:R-:W-:Y:S02]  /*5e50*/  LEA.HI.X R29, R29, R9, R0, 0x2, P1 ;  /* 0x000000091d1d7211 */ /* 0x000fe400008f1400 */
        /* <DEDUP_REMOVED lines=10> */
[----:B0-----:R-:W-:Y:S02]  /*5f00*/  IMAD R28, R23, R4, RZ ;  /* 0x00000004171c7224 */ /* 0x001fe400078e02ff */
[----:B------:R-:W-:Y:S01]  /*5f10*/  IMAD.IADD R29, R37, 0x1, R4 ;  /* 0x00000001251d7824 */ /* 0x000fe200078e0204 */
[----:B------:R-:W-:Y:S02]  /*5f20*/  LEA.HI.X R23, R34, R9, R32, 0x2, P1 ;  /* 0x0000000922177211 */ /* 0x000fe400008f1420 */
[----:B------:R-:W-:Y:S01]  /*5f30*/  IADD3 R35, P1, PT, R15, R28, RZ ;  /* 0x0000001c0f237210 */ /* 0x000fe20007f3e0ff */
[----:B------:R0:W3:Y:S01]  /*5f40*/  LD.E R32, desc[UR6][R18.64+-0x4] ;  /* 0xfffffc0612207980 */ /* 0x0000e2000c101900 */
[----:B-1----:R-:W-:-:S02]  /*5f50*/  IADD3 R25, PT, PT, R29, R4, RZ ;  /* 0x000000041d197210 */ /* 0x002fc40007ffe0ff */
        /* <DEDUP_REMOVED lines=12> */
[----:B------:R-:W-:Y:S02]  /*6020*/  VIADD R27, R27, 0x4 ;  /* 0x000000041b1b7836 */ /* 0x000fe40000000000 */
[----:B--2---:R-:W-:-:S04]  /*6030*/  FADD R31, R31, -R0 ;  /* 0x800000001f1f7221 */ /* 0x004fc80000000000 */
[----:B------:R-:W-:Y:S01]  /*6040*/  FADD R31, R30, |R31| ;  /* 0x4000001f1e1f7221 */ /* 0x000fe20000000000 */
[----:B---3--:R-:W-:-:S04]  /*6050*/  FADD R32, R29, -R32 ;  /* 0x800000201d207221 */ /* 0x008fc80000000000 */
[----:B------:R-:W-:Y:S01]  /*6060*/  FADD R31, R31, |R32| ;  /* 0x400000201f1f7221 */ /* 0x000fe20000000000 */
[----:B----4-:R-:W-:-:S04]  /*6070*/  FADD R34, R25, -R34 ;  /* 0x8000002219227221 */ /* 0x010fc80000000000 */
[----:B------:R-:W-:Y:S01]  /*6080*/  FADD R31, R31, |R34| ;  /* 0x400000221f1f7221 */ /* 0x000fe20000000000 */
[----:B-----5:R-:W-:-:S04]  /*6090*/  FADD R30, R22, -R19 ;  /* 0x80000013161e7221 */ /* 0x020fc80000000000 */
[----:B------:R-:W-:-:S07]  /*60a0*/  FADD R30, R31, |R30| ;  /* 0x4000001e1f1e7221 */ /* 0x000fce0000000000 */
.L_x_65:
[----:B------:R-:W-:Y:S05]  /*60b0*/  BSYNC.RECONVERGENT B2 ;  /* 0x0000000000027941 */ /* 0x000fea0003800200 */
.L_x_64:
        /* <DEDUP_REMOVED lines=16> */
[----:B------:R-:W-:Y:S02]  /*61c0*/  R2UR UR11, R17 ;  /* 0x00000000110b72ca */ /* 0x000fe400000e0000 */
[----:B--2---:R-:W-:Y:S01]  /*61d0*/  IADD3 R23, PT, PT, R0, -0x1, RZ ;  /* 0xffffffff00177810 */ /* 0x004fe20007ffe0ff */
[----:B---3--:R-:W-:Y:S01]  /*61e0*/  VIADD R25, R22, 0xffffffff ;  /* 0xffffffff16197836 */ /* 0x008fe20000000000 */
[----:B------:R-:W-:-:S03]  /*61f0*/  SHF.R.S32.HI R22, RZ, 0x1f, R15 ;  /* 0x0000001fff167819 */ /* 0x000fc6000001140f */
[-C--:B------:R-:W-:Y:S02]  /*6200*/  IMAD R23, R23, R4.reuse, RZ ;  /* 0x0000000417177224 */ /* 0x080fe400078e02ff */
[----:B------:R-:W-:-:S03]  /*6210*/  IMAD R24, R25, R4, RZ ;  /* 0x0000000419187224 */ /* 0x000fc600078e02ff */
[C---:B------:R-:W-:Y:S02]  /*6220*/  IADD3 R25, P1, PT, R15.reuse, R23, RZ ;  /* 0x000000170f197210 */ /* 0x040fe40007f3e0ff */
[----:B------:R-:W-:Y:S02]  /*6230*/  IADD3 R0, P2, PT, R15, R24, RZ ;  /* 0x000000180f007210 */ /* 0x000fe40007f5e0ff */
[-C--:B------:R-:W-:Y:S01]  /*6240*/  LEA.HI.X.SX32 R32, R23, R22.reuse, 0x1, P1 ;  /* 0x0000001617207211 */ /* 0x080fe200008f0eff */
[C---:B------:R-:W-:Y:S01]  /*6250*/  IMAD.IADD R23, R29.reuse, 0x1, R4 ;  /* 0x000000011d177824 */ /* 0x040fe200078e0204 */
[----:B------:R-:W-:Y:S01]  /*6260*/  LEA.HI.X.SX32 R31, R24, R22, 0x1, P2 ;  /* 0x00000016181f7211 */ /* 0x000fe200010f0eff */
[--C-:B------:R-:W-:Y:S01]  /*6270*/  IMAD.WIDE.U32 R28, R29, 0x4, R6.reuse ;  /* 0x000000041d1c7825 */ /* 0x100fe200078e0006 */
[-C--:B------:R-:W-:Y:S02]  /*6280*/  LEA R24, P1, R25, R8.reuse, 0x2 ;  /* 0x0000000819187211 */ /* 0x080fe400078210ff */
[C---:B------:R-:W-:Y:S01]  /*6290*/  LEA R18, P2, R0.reuse, R8, 0x2 ;  /* 0x0000000800127211 */ /* 0x040fe200078410ff */
[----:B------:R-:W-:Y:S01]  /*62a0*/  IMAD.WIDE.U32 R22, R23, 0x4, R6 ;  /* 0x0000000417167825 */ /* 0x000fe200078e0006 */
[-C--:B------:R-:W-:Y:S01]  /*62b0*/  LEA.HI.X R25, R25, R9.reuse, R32, 0x2, P1 ;  /* 0x0000000919197211 */ /* 0x080fe200008f1420 */
[----:B------:R-:W2:Y:S01]  /*62c0*/  LD.E R28, desc[UR4][R28.64] ;  /* 0x000000041c1c7980 */ /* 0x000ea2000c101900 */
[----:B------:R-:W-:-:S03]  /*62d0*/  LEA.HI.X R19, R0, R9, R31, 0x2, P2 ;  /* 0x0000000900137211 */ /* 0x000fc600010f141f */
[----:B------:R-:W3:Y:S04]  /*62e0*/  LD.E R22, desc[UR8][R22.64] ;  /* 0x0000000816167980 */ /* 0x000ee8000c101900 */
[----:B------:R-:W2:Y:S04]  /*62f0*/  LD.E R25, desc[UR6][R24.64+-0x4] ;  /* 0xfffffc0618197980 */ /* 0x000ea8000c101900 */
[----:B------:R-:W3:Y:S01]  /*6300*/  LD.E R19, desc[UR10][R18.64+-0x4] ;  /* 0xfffffc0a12137980 */ /* 0x000ee2000c101900 */
[----:B------:R-:W-:Y:S01]  /*6310*/  IADD3 R27, PT, PT, R27, 0x2, RZ ;  /* 0x000000021b1b7810 */ /* 0x000fe20007ffe0ff */
[----:B--2---:R-:W-:Y:S01]  /*6320*/  FADD R31, R28, -R25 ;  /* 0x800000191c1f7221 */ /* 0x004fe20000000000 */
[----:B---3--:R-:W-:-:S03]  /*6330*/  FADD R33, R22, -R19 ;  /* 0x8000001316217221 */ /* 0x008fc60000000000 */
[----:B------:R-:W-:-:S04]  /*6340*/  FADD R30, R30, |R31| ;  /* 0x4000001f1e1e7221 */ /* 0x000fc80000000000 */
[----:B------:R-:W-:-:S07]  /*6350*/  FADD R30, R30, |R33| ;  /* 0x400000211e1e7221 */ /* 0x000fce0000000000 */
.L_x_67:
[----:B------:R-:W-:Y:S05]  /*6360*/  BSYNC.RECONVERGENT B2 ;  /* 0x0000000000027941 */ /* 0x000fea0003800200 */
.L_x_66:
        /* <DEDUP_REMOVED lines=18> */
[----:B------:R-:W-:-:S07]  /*6490*/  FADD R30, R30, |R15| ;  /* 0x4000000f1e1e7221 */ /* 0x000fce0000000000 */
.L_x_63:
[----:B------:R-:W-:Y:S05]  /*64a0*/  BSYNC.RECONVERGENT B1 ;  /* 0x0000000000017941 */ /* 0x000fea0003800200 */
.L_x_62:
[----:B------:R-:W-:-:S05]  /*64b0*/  VIADD R13, R13, 0x1 ;  /* 0x000000010d0d7836 */ /* 0x000fca0000000000 */
[----:B------:R-:W-:-:S13]  /*64c0*/  ISETP.NE.AND P0, PT, R13, R4, PT ;  /* 0x000000040d00720c */ /* 0x000fda0003f05270 */
[----:B------:R-:W-:Y:S05]  /*64d0*/  @P0 BRA `(.L_x_68) ;  /* 0xffffffec00b40947 */ /* 0x000fea000383ffff */
.L_x_57:
[----:B------:R-:W-:Y:S05]  /*64e0*/  BSYNC.RECONVERGENT B0 ;  /* 0x0000000000007941 */ /* 0x000fea0003800200 */
.L_x_56:
[----:B------:R-:W-:Y:S01]  /*64f0*/  MOV R4, R30 ;  /* 0x0000001e00047202 */ /* 0x000fe20000000f00 */
        /* <DEDUP_REMOVED lines=19> */
.L_x_69:
[----:B------:R-:W-:-:S00]  /*6630*/  BRA `(.L_x_69) ;  /* 0xfffffffc00fc7947 */ /* 0x000fc0000383ffff */
[----:B------:R-:W-:-:S00]  /*6640*/  NOP ;  /* 0x0000000000007918 */ /* 0x000fc00000000000 */
        /* <DEDUP_REMOVED lines=11> */
.L_x_71:


//--------------------- .nv.global.init           --------------------------
	.section	.nv.global.init,"aw",@progbits
	.align	8
.nv.global.init:
	.type		d_ptr_fro_norm_square,@object
	.size		d_ptr_fro_norm_square,(d_ptr_L1_norm - d_ptr_fro_norm_square)
d_ptr_fro_norm_square:
        /*0000*/ 	.byte	0x30, 0x3d, 0x00, 0x00, 0x00, 0x00, 0x00, 0x00
	.type		d_ptr_L1_norm,@object
	.size		d_ptr_L1_norm,(.L_1 - d_ptr_L1_norm)
d_ptr_L1_norm:
        /*0008*/ 	.byte	0xb0, 0x51, 0x00, 0x00, 0x00, 0x00, 0x00, 0x00
.L_1:


//--------------------- .nv.shared._Z31kernel_to_compute_optimal_matchiijiPfS_PFfiS_S_PiES_Pj --------------------------
	.section	.nv.shared._Z31kernel_to_compute_optimal_matchiijiPfS_PFfiS_S_PiES_Pj,"aw",@nobits
	.sectionflags	@""
	.align	16
	.zero		1024


//--------------------- .nv.shared.reserved.0     --------------------------
	.section	.nv.shared.reserved.0,"aw",@nobits
	.weak		__nv_reservedSMEM_offset_0_alias
	.size		__nv_reservedSMEM_offset_0_alias, 0, 64
	.other		__nv_reservedSMEM_offset_0_alias,@"STO_CUDA_RESERVED_SHARED STV_DEFAULT"
__nv_reservedSMEM_offset_0_alias:
	.zero		0
	.zero		64


//--------------------- .nv.constant0._Z31kernel_to_compute_optimal_matchiijiPfS_PFfiS_S_PiES_Pj --------------------------
	.section	.nv.constant0._Z31kernel_to_compute_optimal_matchiijiPfS_PFfiS_S_PiES_Pj,"a",@progbits
	.sectionflags	@""
	.align	4
.nv.constant0._Z31kernel_to_compute_optimal_matchiijiPfS_PFfiS_S_PiES_Pj:
	.zero		952


//--------------------- SYMBOLS --------------------------

	.type		.nv.reservedSmem.offset0,@object
	.size		.nv.reservedSmem.offset0,0x4
	.type		.nv.reservedSmem.cap,@object
	.size		.nv.reservedSmem.cap,0x4
